//
// Generated by NVIDIA NVVM Compiler
//
// Compiler Build ID: CL-36424714
// Cuda compilation tools, release 13.0, V13.0.88
// Based on NVVM 20.0.0
//

.version 9.0
.target sm_100
.address_size 64

	// .globl	_Z21syndrome_check_kernelPKiS0_iS0_Pi
.const .align 4 .b8 const_logexp_table[1200];

.visible .entry _Z21syndrome_check_kernelPKiS0_iS0_Pi(
	.param .u64 .ptr .align 1 _Z21syndrome_check_kernelPKiS0_iS0_Pi_param_0,
	.param .u64 .ptr .align 1 _Z21syndrome_check_kernelPKiS0_iS0_Pi_param_1,
	.param .u32 _Z21syndrome_check_kernelPKiS0_iS0_Pi_param_2,
	.param .u64 .ptr .align 1 _Z21syndrome_check_kernelPKiS0_iS0_Pi_param_3,
	.param .u64 .ptr .align 1 _Z21syndrome_check_kernelPKiS0_iS0_Pi_param_4
)
{
	.reg .pred 	%p<14>;
	.reg .b32 	%r<178>;
	.reg .b64 	%rd<105>;

	ld.param.u64 	%rd5, [_Z21syndrome_check_kernelPKiS0_iS0_Pi_param_0];
	ld.param.u64 	%rd4, [_Z21syndrome_check_kernelPKiS0_iS0_Pi_param_1];
	ld.param.u32 	%r35, [_Z21syndrome_check_kernelPKiS0_iS0_Pi_param_2];
	ld.param.u64 	%rd6, [_Z21syndrome_check_kernelPKiS0_iS0_Pi_param_3];
	ld.param.u64 	%rd7, [_Z21syndrome_check_kernelPKiS0_iS0_Pi_param_4];
	cvta.to.global.u64 	%rd1, %rd5;
	cvta.to.global.u64 	%rd2, %rd6;
	cvta.to.global.u64 	%rd3, %rd7;
	mov.u32 	%r36, %ctaid.x;
	mov.u32 	%r37, %ntid.x;
	mov.u32 	%r38, %tid.x;
	mad.lo.s32 	%r166, %r36, %r37, %r38;
	setp.ge.s32 	%p1, %r166, %r35;
	@%p1 bra 	$L__BB0_18;
	setp.ne.s32 	%p2, %r166, 0;
	@%p2 bra 	$L__BB0_3;
	mov.b32 	%r39, 0;
	st.global.u32 	[%rd3], %r39;
$L__BB0_3:
	bar.sync 	0;
	cvta.to.global.u64 	%rd8, %rd4;
	mul.wide.s32 	%rd9, %r166, 4;
	add.s64 	%rd10, %rd8, %rd9;
	ld.global.u32 	%r2, [%rd10];
	setp.lt.s32 	%p3, %r2, 1;
	@%p3 bra 	$L__BB0_18;
	and.b32  	%r3, %r2, 15;
	setp.lt.u32 	%p4, %r2, 16;
	mov.b32 	%r177, 0;
	@%p4 bra 	$L__BB0_7;
	shl.b32 	%r4, %r35, 4;
	and.b32  	%r43, %r2, 2147483632;
	neg.s32 	%r162, %r43;
	mov.b32 	%r177, 0;
	mul.wide.s32 	%rd15, %r35, 4;
$L__BB0_6:
	.pragma "nounroll";
	mul.wide.s32 	%rd11, %r166, 4;
	add.s64 	%rd12, %rd2, %rd11;
	ld.global.u32 	%r44, [%rd12];
	mul.wide.s32 	%rd13, %r44, 4;
	add.s64 	%rd14, %rd1, %rd13;
	ld.global.u32 	%r45, [%rd14];
	shr.u32 	%r46, %r45, 31;
	add.s32 	%r47, %r46, %r177;
	add.s64 	%rd16, %rd12, %rd15;
	ld.global.u32 	%r48, [%rd16];
	mul.wide.s32 	%rd17, %r48, 4;
	add.s64 	%rd18, %rd1, %rd17;
	ld.global.u32 	%r49, [%rd18];
	shr.u32 	%r50, %r49, 31;
	add.s32 	%r51, %r50, %r47;
	add.s64 	%rd19, %rd16, %rd15;
	ld.global.u32 	%r52, [%rd19];
	mul.wide.s32 	%rd20, %r52, 4;
	add.s64 	%rd21, %rd1, %rd20;
	ld.global.u32 	%r53, [%rd21];
	shr.u32 	%r54, %r53, 31;
	add.s32 	%r55, %r54, %r51;
	add.s64 	%rd22, %rd19, %rd15;
	ld.global.u32 	%r56, [%rd22];
	mul.wide.s32 	%rd23, %r56, 4;
	add.s64 	%rd24, %rd1, %rd23;
	ld.global.u32 	%r57, [%rd24];
	shr.u32 	%r58, %r57, 31;
	add.s32 	%r59, %r58, %r55;
	add.s64 	%rd25, %rd22, %rd15;
	ld.global.u32 	%r60, [%rd25];
	mul.wide.s32 	%rd26, %r60, 4;
	add.s64 	%rd27, %rd1, %rd26;
	ld.global.u32 	%r61, [%rd27];
	shr.u32 	%r62, %r61, 31;
	add.s32 	%r63, %r62, %r59;
	add.s64 	%rd28, %rd25, %rd15;
	ld.global.u32 	%r64, [%rd28];
	mul.wide.s32 	%rd29, %r64, 4;
	add.s64 	%rd30, %rd1, %rd29;
	ld.global.u32 	%r65, [%rd30];
	shr.u32 	%r66, %r65, 31;
	add.s32 	%r67, %r66, %r63;
	add.s64 	%rd31, %rd28, %rd15;
	ld.global.u32 	%r68, [%rd31];
	mul.wide.s32 	%rd32, %r68, 4;
	add.s64 	%rd33, %rd1, %rd32;
	ld.global.u32 	%r69, [%rd33];
	shr.u32 	%r70, %r69, 31;
	add.s32 	%r71, %r70, %r67;
	add.s64 	%rd34, %rd31, %rd15;
	ld.global.u32 	%r72, [%rd34];
	mul.wide.s32 	%rd35, %r72, 4;
	add.s64 	%rd36, %rd1, %rd35;
	ld.global.u32 	%r73, [%rd36];
	shr.u32 	%r74, %r73, 31;
	add.s32 	%r75, %r74, %r71;
	add.s64 	%rd37, %rd34, %rd15;
	ld.global.u32 	%r76, [%rd37];
	mul.wide.s32 	%rd38, %r76, 4;
	add.s64 	%rd39, %rd1, %rd38;
	ld.global.u32 	%r77, [%rd39];
	shr.u32 	%r78, %r77, 31;
	add.s32 	%r79, %r78, %r75;
	add.s64 	%rd40, %rd37, %rd15;
	ld.global.u32 	%r80, [%rd40];
	mul.wide.s32 	%rd41, %r80, 4;
	add.s64 	%rd42, %rd1, %rd41;
	ld.global.u32 	%r81, [%rd42];
	shr.u32 	%r82, %r81, 31;
	add.s32 	%r83, %r82, %r79;
	add.s64 	%rd43, %rd40, %rd15;
	ld.global.u32 	%r84, [%rd43];
	mul.wide.s32 	%rd44, %r84, 4;
	add.s64 	%rd45, %rd1, %rd44;
	ld.global.u32 	%r85, [%rd45];
	shr.u32 	%r86, %r85, 31;
	add.s32 	%r87, %r86, %r83;
	add.s64 	%rd46, %rd43, %rd15;
	ld.global.u32 	%r88, [%rd46];
	mul.wide.s32 	%rd47, %r88, 4;
	add.s64 	%rd48, %rd1, %rd47;
	ld.global.u32 	%r89, [%rd48];
	shr.u32 	%r90, %r89, 31;
	add.s32 	%r91, %r90, %r87;
	add.s64 	%rd49, %rd46, %rd15;
	ld.global.u32 	%r92, [%rd49];
	mul.wide.s32 	%rd50, %r92, 4;
	add.s64 	%rd51, %rd1, %rd50;
	ld.global.u32 	%r93, [%rd51];
	shr.u32 	%r94, %r93, 31;
	add.s32 	%r95, %r94, %r91;
	add.s64 	%rd52, %rd49, %rd15;
	ld.global.u32 	%r96, [%rd52];
	mul.wide.s32 	%rd53, %r96, 4;
	add.s64 	%rd54, %rd1, %rd53;
	ld.global.u32 	%r97, [%rd54];
	shr.u32 	%r98, %r97, 31;
	add.s32 	%r99, %r98, %r95;
	add.s64 	%rd55, %rd52, %rd15;
	ld.global.u32 	%r100, [%rd55];
	mul.wide.s32 	%rd56, %r100, 4;
	add.s64 	%rd57, %rd1, %rd56;
	ld.global.u32 	%r101, [%rd57];
	shr.u32 	%r102, %r101, 31;
	add.s32 	%r103, %r102, %r99;
	add.s64 	%rd58, %rd55, %rd15;
	ld.global.u32 	%r104, [%rd58];
	mul.wide.s32 	%rd59, %r104, 4;
	add.s64 	%rd60, %rd1, %rd59;
	ld.global.u32 	%r105, [%rd60];
	shr.u32 	%r106, %r105, 31;
	add.s32 	%r177, %r106, %r103;
	add.s32 	%r166, %r166, %r4;
	add.s32 	%r162, %r162, 16;
	setp.ne.s32 	%p5, %r162, 0;
	@%p5 bra 	$L__BB0_6;
$L__BB0_7:
	setp.eq.s32 	%p6, %r3, 0;
	@%p6 bra 	$L__BB0_16;
	and.b32  	%r15, %r2, 7;
	setp.lt.u32 	%p7, %r3, 8;
	@%p7 bra 	$L__BB0_10;
	mul.wide.s32 	%rd61, %r166, 4;
	add.s64 	%rd62, %rd2, %rd61;
	ld.global.u32 	%r108, [%rd62];
	mul.wide.s32 	%rd63, %r108, 4;
	add.s64 	%rd64, %rd1, %rd63;
	ld.global.u32 	%r109, [%rd64];
	shr.u32 	%r110, %r109, 31;
	add.s32 	%r111, %r110, %r177;
	mul.wide.s32 	%rd65, %r35, 4;
	add.s64 	%rd66, %rd62, %rd65;
	ld.global.u32 	%r112, [%rd66];
	mul.wide.s32 	%rd67, %r112, 4;
	add.s64 	%rd68, %rd1, %rd67;
	ld.global.u32 	%r113, [%rd68];
	shr.u32 	%r114, %r113, 31;
	add.s32 	%r115, %r114, %r111;
	add.s64 	%rd69, %rd66, %rd65;
	ld.global.u32 	%r116, [%rd69];
	mul.wide.s32 	%rd70, %r116, 4;
	add.s64 	%rd71, %rd1, %rd70;
	ld.global.u32 	%r117, [%rd71];
	shr.u32 	%r118, %r117, 31;
	add.s32 	%r119, %r118, %r115;
	add.s64 	%rd72, %rd69, %rd65;
	ld.global.u32 	%r120, [%rd72];
	mul.wide.s32 	%rd73, %r120, 4;
	add.s64 	%rd74, %rd1, %rd73;
	ld.global.u32 	%r121, [%rd74];
	shr.u32 	%r122, %r121, 31;
	add.s32 	%r123, %r122, %r119;
	add.s64 	%rd75, %rd72, %rd65;
	ld.global.u32 	%r124, [%rd75];
	mul.wide.s32 	%rd76, %r124, 4;
	add.s64 	%rd77, %rd1, %rd76;
	ld.global.u32 	%r125, [%rd77];
	shr.u32 	%r126, %r125, 31;
	add.s32 	%r127, %r126, %r123;
	add.s64 	%rd78, %rd75, %rd65;
	ld.global.u32 	%r128, [%rd78];
	mul.wide.s32 	%rd79, %r128, 4;
	add.s64 	%rd80, %rd1, %rd79;
	ld.global.u32 	%r129, [%rd80];
	shr.u32 	%r130, %r129, 31;
	add.s32 	%r131, %r130, %r127;
	add.s64 	%rd81, %rd78, %rd65;
	ld.global.u32 	%r132, [%rd81];
	mul.wide.s32 	%rd82, %r132, 4;
	add.s64 	%rd83, %rd1, %rd82;
	ld.global.u32 	%r133, [%rd83];
	shr.u32 	%r134, %r133, 31;
	add.s32 	%r135, %r134, %r131;
	add.s64 	%rd84, %rd81, %rd65;
	ld.global.u32 	%r136, [%rd84];
	mul.wide.s32 	%rd85, %r136, 4;
	add.s64 	%rd86, %rd1, %rd85;
	ld.global.u32 	%r137, [%rd86];
	shr.u32 	%r138, %r137, 31;
	add.s32 	%r177, %r138, %r135;
	shl.b32 	%r139, %r35, 3;
	add.s32 	%r166, %r139, %r166;
$L__BB0_10:
	setp.eq.s32 	%p8, %r15, 0;
	@%p8 bra 	$L__BB0_16;
	and.b32  	%r21, %r2, 3;
	setp.lt.u32 	%p9, %r15, 4;
	@%p9 bra 	$L__BB0_13;
	mul.wide.s32 	%rd87, %r166, 4;
	add.s64 	%rd88, %rd2, %rd87;
	ld.global.u32 	%r141, [%rd88];
	mul.wide.s32 	%rd89, %r141, 4;
	add.s64 	%rd90, %rd1, %rd89;
	ld.global.u32 	%r142, [%rd90];
	shr.u32 	%r143, %r142, 31;
	add.s32 	%r144, %r143, %r177;
	mul.wide.s32 	%rd91, %r35, 4;
	add.s64 	%rd92, %rd88, %rd91;
	ld.global.u32 	%r145, [%rd92];
	mul.wide.s32 	%rd93, %r145, 4;
	add.s64 	%rd94, %rd1, %rd93;
	ld.global.u32 	%r146, [%rd94];
	shr.u32 	%r147, %r146, 31;
	add.s32 	%r148, %r147, %r144;
	add.s64 	%rd95, %rd92, %rd91;
	ld.global.u32 	%r149, [%rd95];
	mul.wide.s32 	%rd96, %r149, 4;
	add.s64 	%rd97, %rd1, %rd96;
	ld.global.u32 	%r150, [%rd97];
	shr.u32 	%r151, %r150, 31;
	add.s32 	%r152, %r151, %r148;
	add.s64 	%rd98, %rd95, %rd91;
	ld.global.u32 	%r153, [%rd98];
	mul.wide.s32 	%rd99, %r153, 4;
	add.s64 	%rd100, %rd1, %rd99;
	ld.global.u32 	%r154, [%rd100];
	shr.u32 	%r155, %r154, 31;
	add.s32 	%r177, %r155, %r152;
	shl.b32 	%r156, %r35, 2;
	add.s32 	%r166, %r156, %r166;
$L__BB0_13:
	setp.eq.s32 	%p10, %r21, 0;
	@%p10 bra 	$L__BB0_16;
	neg.s32 	%r174, %r21;
$L__BB0_15:
	.pragma "nounroll";
	mul.wide.s32 	%rd101, %r166, 4;
	add.s64 	%rd102, %rd2, %rd101;
	ld.global.u32 	%r157, [%rd102];
	mul.wide.s32 	%rd103, %r157, 4;
	add.s64 	%rd104, %rd1, %rd103;
	ld.global.u32 	%r158, [%rd104];
	shr.u32 	%r159, %r158, 31;
	add.s32 	%r177, %r159, %r177;
	add.s32 	%r166, %r166, %r35;
	add.s32 	%r174, %r174, 1;
	setp.ne.s32 	%p11, %r174, 0;
	@%p11 bra 	$L__BB0_15;
$L__BB0_16:
	and.b32  	%r160, %r177, 1;
	setp.eq.b32 	%p12, %r160, 1;
	not.pred 	%p13, %p12;
	@%p13 bra 	$L__BB0_18;
	atom.global.add.u32 	%r161, [%rd3], 1;
$L__BB0_18:
	ret;

}
	// .globl	_Z25updateVariableNode_kerneliiPKiS0_S0_S0_PiS1_Pc
.visible .entry _Z25updateVariableNode_kerneliiPKiS0_S0_S0_PiS1_Pc(
	.param .u32 _Z25updateVariableNode_kerneliiPKiS0_S0_S0_PiS1_Pc_param_0,
	.param .u32 _Z25updateVariableNode_kerneliiPKiS0_S0_S0_PiS1_Pc_param_1,
	.param .u64 .ptr .align 1 _Z25updateVariableNode_kerneliiPKiS0_S0_S0_PiS1_Pc_param_2,
	.param .u64 .ptr .align 1 _Z25updateVariableNode_kerneliiPKiS0_S0_S0_PiS1_Pc_param_3,
	.param .u64 .ptr .align 1 _Z25updateVariableNode_kerneliiPKiS0_S0_S0_PiS1_Pc_param_4,
	.param .u64 .ptr .align 1 _Z25updateVariableNode_kerneliiPKiS0_S0_S0_PiS1_Pc_param_5,
	.param .u64 .ptr .align 1 _Z25updateVariableNode_kerneliiPKiS0_S0_S0_PiS1_Pc_param_6,
	.param .u64 .ptr .align 1 _Z25updateVariableNode_kerneliiPKiS0_S0_S0_PiS1_Pc_param_7,
	.param .u64 .ptr .align 1 _Z25updateVariableNode_kerneliiPKiS0_S0_S0_PiS1_Pc_param_8
)
{
	.reg .pred 	%p<13>;
	.reg .b32 	%r<163>;
	.reg .b64 	%rd<121>;

	ld.param.u32 	%r44, [_Z25updateVariableNode_kerneliiPKiS0_S0_S0_PiS1_Pc_param_0];
	ld.param.u64 	%rd6, [_Z25updateVariableNode_kerneliiPKiS0_S0_S0_PiS1_Pc_param_2];
	ld.param.u64 	%rd11, [_Z25updateVariableNode_kerneliiPKiS0_S0_S0_PiS1_Pc_param_3];
	ld.param.u64 	%rd12, [_Z25updateVariableNode_kerneliiPKiS0_S0_S0_PiS1_Pc_param_4];
	ld.param.u64 	%rd7, [_Z25updateVariableNode_kerneliiPKiS0_S0_S0_PiS1_Pc_param_5];
	ld.param.u64 	%rd8, [_Z25updateVariableNode_kerneliiPKiS0_S0_S0_PiS1_Pc_param_6];
	ld.param.u64 	%rd9, [_Z25updateVariableNode_kerneliiPKiS0_S0_S0_PiS1_Pc_param_7];
	ld.param.u64 	%rd10, [_Z25updateVariableNode_kerneliiPKiS0_S0_S0_PiS1_Pc_param_8];
	cvta.to.global.u64 	%rd1, %rd11;
	cvta.to.global.u64 	%rd2, %rd12;
	mov.u32 	%r45, %ctaid.x;
	mov.u32 	%r46, %ntid.x;
	mov.u32 	%r47, %tid.x;
	mad.lo.s32 	%r1, %r45, %r46, %r47;
	setp.ge.s32 	%p1, %r1, %r44;
	@%p1 bra 	$L__BB1_19;
	cvta.to.global.u64 	%rd13, %rd6;
	cvta.to.global.u64 	%rd14, %rd7;
	mul.wide.s32 	%rd15, %r1, 4;
	add.s64 	%rd16, %rd14, %rd15;
	ld.global.u32 	%r159, [%rd16];
	add.s64 	%rd3, %rd13, %rd15;
	ld.global.u32 	%r3, [%rd3];
	setp.lt.s32 	%p2, %r3, 1;
	@%p2 bra 	$L__BB1_14;
	and.b32  	%r4, %r3, 15;
	setp.lt.u32 	%p3, %r3, 16;
	mov.b32 	%r151, 0;
	@%p3 bra 	$L__BB1_5;
	and.b32  	%r151, %r3, 2147483632;
	neg.s32 	%r145, %r151;
	shl.b32 	%r7, %r44, 4;
	mul.wide.s32 	%rd21, %r44, 4;
	mov.u32 	%r144, %r1;
$L__BB1_4:
	.pragma "nounroll";
	mul.wide.s32 	%rd17, %r144, 4;
	add.s64 	%rd18, %rd2, %rd17;
	ld.global.u32 	%r50, [%rd18];
	mul.wide.s32 	%rd19, %r50, 4;
	add.s64 	%rd20, %rd1, %rd19;
	ld.global.u32 	%r51, [%rd20];
	add.s32 	%r52, %r51, %r159;
	add.s64 	%rd22, %rd18, %rd21;
	ld.global.u32 	%r53, [%rd22];
	mul.wide.s32 	%rd23, %r53, 4;
	add.s64 	%rd24, %rd1, %rd23;
	ld.global.u32 	%r54, [%rd24];
	add.s32 	%r55, %r54, %r52;
	add.s64 	%rd25, %rd22, %rd21;
	ld.global.u32 	%r56, [%rd25];
	mul.wide.s32 	%rd26, %r56, 4;
	add.s64 	%rd27, %rd1, %rd26;
	ld.global.u32 	%r57, [%rd27];
	add.s32 	%r58, %r57, %r55;
	add.s64 	%rd28, %rd25, %rd21;
	ld.global.u32 	%r59, [%rd28];
	mul.wide.s32 	%rd29, %r59, 4;
	add.s64 	%rd30, %rd1, %rd29;
	ld.global.u32 	%r60, [%rd30];
	add.s32 	%r61, %r60, %r58;
	add.s64 	%rd31, %rd28, %rd21;
	ld.global.u32 	%r62, [%rd31];
	mul.wide.s32 	%rd32, %r62, 4;
	add.s64 	%rd33, %rd1, %rd32;
	ld.global.u32 	%r63, [%rd33];
	add.s32 	%r64, %r63, %r61;
	add.s64 	%rd34, %rd31, %rd21;
	ld.global.u32 	%r65, [%rd34];
	mul.wide.s32 	%rd35, %r65, 4;
	add.s64 	%rd36, %rd1, %rd35;
	ld.global.u32 	%r66, [%rd36];
	add.s32 	%r67, %r66, %r64;
	add.s64 	%rd37, %rd34, %rd21;
	ld.global.u32 	%r68, [%rd37];
	mul.wide.s32 	%rd38, %r68, 4;
	add.s64 	%rd39, %rd1, %rd38;
	ld.global.u32 	%r69, [%rd39];
	add.s32 	%r70, %r69, %r67;
	add.s64 	%rd40, %rd37, %rd21;
	ld.global.u32 	%r71, [%rd40];
	mul.wide.s32 	%rd41, %r71, 4;
	add.s64 	%rd42, %rd1, %rd41;
	ld.global.u32 	%r72, [%rd42];
	add.s32 	%r73, %r72, %r70;
	add.s64 	%rd43, %rd40, %rd21;
	ld.global.u32 	%r74, [%rd43];
	mul.wide.s32 	%rd44, %r74, 4;
	add.s64 	%rd45, %rd1, %rd44;
	ld.global.u32 	%r75, [%rd45];
	add.s32 	%r76, %r75, %r73;
	add.s64 	%rd46, %rd43, %rd21;
	ld.global.u32 	%r77, [%rd46];
	mul.wide.s32 	%rd47, %r77, 4;
	add.s64 	%rd48, %rd1, %rd47;
	ld.global.u32 	%r78, [%rd48];
	add.s32 	%r79, %r78, %r76;
	add.s64 	%rd49, %rd46, %rd21;
	ld.global.u32 	%r80, [%rd49];
	mul.wide.s32 	%rd50, %r80, 4;
	add.s64 	%rd51, %rd1, %rd50;
	ld.global.u32 	%r81, [%rd51];
	add.s32 	%r82, %r81, %r79;
	add.s64 	%rd52, %rd49, %rd21;
	ld.global.u32 	%r83, [%rd52];
	mul.wide.s32 	%rd53, %r83, 4;
	add.s64 	%rd54, %rd1, %rd53;
	ld.global.u32 	%r84, [%rd54];
	add.s32 	%r85, %r84, %r82;
	add.s64 	%rd55, %rd52, %rd21;
	ld.global.u32 	%r86, [%rd55];
	mul.wide.s32 	%rd56, %r86, 4;
	add.s64 	%rd57, %rd1, %rd56;
	ld.global.u32 	%r87, [%rd57];
	add.s32 	%r88, %r87, %r85;
	add.s64 	%rd58, %rd55, %rd21;
	ld.global.u32 	%r89, [%rd58];
	mul.wide.s32 	%rd59, %r89, 4;
	add.s64 	%rd60, %rd1, %rd59;
	ld.global.u32 	%r90, [%rd60];
	add.s32 	%r91, %r90, %r88;
	add.s64 	%rd61, %rd58, %rd21;
	ld.global.u32 	%r92, [%rd61];
	mul.wide.s32 	%rd62, %r92, 4;
	add.s64 	%rd63, %rd1, %rd62;
	ld.global.u32 	%r93, [%rd63];
	add.s32 	%r94, %r93, %r91;
	add.s64 	%rd64, %rd61, %rd21;
	ld.global.u32 	%r95, [%rd64];
	mul.wide.s32 	%rd65, %r95, 4;
	add.s64 	%rd66, %rd1, %rd65;
	ld.global.u32 	%r96, [%rd66];
	add.s32 	%r159, %r96, %r94;
	add.s32 	%r145, %r145, 16;
	add.s32 	%r144, %r144, %r7;
	setp.ne.s32 	%p4, %r145, 0;
	@%p4 bra 	$L__BB1_4;
$L__BB1_5:
	setp.eq.s32 	%p5, %r4, 0;
	@%p5 bra 	$L__BB1_14;
	and.b32  	%r17, %r3, 7;
	setp.lt.u32 	%p6, %r4, 8;
	@%p6 bra 	$L__BB1_8;
	mad.lo.s32 	%r98, %r151, %r44, %r1;
	mul.wide.s32 	%rd67, %r98, 4;
	add.s64 	%rd68, %rd2, %rd67;
	ld.global.u32 	%r99, [%rd68];
	mul.wide.s32 	%rd69, %r99, 4;
	add.s64 	%rd70, %rd1, %rd69;
	ld.global.u32 	%r100, [%rd70];
	add.s32 	%r101, %r100, %r159;
	mul.wide.s32 	%rd71, %r44, 4;
	add.s64 	%rd72, %rd68, %rd71;
	ld.global.u32 	%r102, [%rd72];
	mul.wide.s32 	%rd73, %r102, 4;
	add.s64 	%rd74, %rd1, %rd73;
	ld.global.u32 	%r103, [%rd74];
	add.s32 	%r104, %r103, %r101;
	add.s64 	%rd75, %rd72, %rd71;
	ld.global.u32 	%r105, [%rd75];
	mul.wide.s32 	%rd76, %r105, 4;
	add.s64 	%rd77, %rd1, %rd76;
	ld.global.u32 	%r106, [%rd77];
	add.s32 	%r107, %r106, %r104;
	add.s64 	%rd78, %rd75, %rd71;
	ld.global.u32 	%r108, [%rd78];
	mul.wide.s32 	%rd79, %r108, 4;
	add.s64 	%rd80, %rd1, %rd79;
	ld.global.u32 	%r109, [%rd80];
	add.s32 	%r110, %r109, %r107;
	add.s64 	%rd81, %rd78, %rd71;
	ld.global.u32 	%r111, [%rd81];
	mul.wide.s32 	%rd82, %r111, 4;
	add.s64 	%rd83, %rd1, %rd82;
	ld.global.u32 	%r112, [%rd83];
	add.s32 	%r113, %r112, %r110;
	add.s64 	%rd84, %rd81, %rd71;
	ld.global.u32 	%r114, [%rd84];
	mul.wide.s32 	%rd85, %r114, 4;
	add.s64 	%rd86, %rd1, %rd85;
	ld.global.u32 	%r115, [%rd86];
	add.s32 	%r116, %r115, %r113;
	add.s64 	%rd87, %rd84, %rd71;
	ld.global.u32 	%r117, [%rd87];
	mul.wide.s32 	%rd88, %r117, 4;
	add.s64 	%rd89, %rd1, %rd88;
	ld.global.u32 	%r118, [%rd89];
	add.s32 	%r119, %r118, %r116;
	add.s64 	%rd90, %rd87, %rd71;
	ld.global.u32 	%r120, [%rd90];
	mul.wide.s32 	%rd91, %r120, 4;
	add.s64 	%rd92, %rd1, %rd91;
	ld.global.u32 	%r121, [%rd92];
	add.s32 	%r159, %r121, %r119;
	add.s32 	%r151, %r151, 8;
$L__BB1_8:
	setp.eq.s32 	%p7, %r17, 0;
	@%p7 bra 	$L__BB1_14;
	and.b32  	%r23, %r3, 3;
	setp.lt.u32 	%p8, %r17, 4;
	@%p8 bra 	$L__BB1_11;
	mad.lo.s32 	%r123, %r151, %r44, %r1;
	mul.wide.s32 	%rd93, %r123, 4;
	add.s64 	%rd94, %rd2, %rd93;
	ld.global.u32 	%r124, [%rd94];
	mul.wide.s32 	%rd95, %r124, 4;
	add.s64 	%rd96, %rd1, %rd95;
	ld.global.u32 	%r125, [%rd96];
	add.s32 	%r126, %r125, %r159;
	mul.wide.s32 	%rd97, %r44, 4;
	add.s64 	%rd98, %rd94, %rd97;
	ld.global.u32 	%r127, [%rd98];
	mul.wide.s32 	%rd99, %r127, 4;
	add.s64 	%rd100, %rd1, %rd99;
	ld.global.u32 	%r128, [%rd100];
	add.s32 	%r129, %r128, %r126;
	add.s64 	%rd101, %rd98, %rd97;
	ld.global.u32 	%r130, [%rd101];
	mul.wide.s32 	%rd102, %r130, 4;
	add.s64 	%rd103, %rd1, %rd102;
	ld.global.u32 	%r131, [%rd103];
	add.s32 	%r132, %r131, %r129;
	add.s64 	%rd104, %rd101, %rd97;
	ld.global.u32 	%r133, [%rd104];
	mul.wide.s32 	%rd105, %r133, 4;
	add.s64 	%rd106, %rd1, %rd105;
	ld.global.u32 	%r134, [%rd106];
	add.s32 	%r159, %r134, %r132;
	add.s32 	%r151, %r151, 4;
$L__BB1_11:
	setp.eq.s32 	%p9, %r23, 0;
	@%p9 bra 	$L__BB1_14;
	mad.lo.s32 	%r157, %r151, %r44, %r1;
	neg.s32 	%r156, %r23;
$L__BB1_13:
	.pragma "nounroll";
	mul.wide.s32 	%rd107, %r157, 4;
	add.s64 	%rd108, %rd2, %rd107;
	ld.global.u32 	%r135, [%rd108];
	mul.wide.s32 	%rd109, %r135, 4;
	add.s64 	%rd110, %rd1, %rd109;
	ld.global.u32 	%r136, [%rd110];
	add.s32 	%r159, %r136, %r159;
	add.s32 	%r157, %r157, %r44;
	add.s32 	%r156, %r156, 1;
	setp.ne.s32 	%p10, %r156, 0;
	@%p10 bra 	$L__BB1_13;
$L__BB1_14:
	cvta.to.global.u64 	%rd111, %rd8;
	add.s64 	%rd4, %rd111, %rd15;
	st.global.u32 	[%rd4], %r159;
	ld.global.u32 	%r137, [%rd3];
	setp.lt.s32 	%p11, %r137, 1;
	@%p11 bra 	$L__BB1_18;
	cvta.to.global.u64 	%rd5, %rd9;
	mov.b32 	%r160, 0;
	mov.u32 	%r161, %r1;
$L__BB1_16:
	mul.wide.s32 	%rd113, %r161, 4;
	add.s64 	%rd114, %rd2, %rd113;
	ld.global.u32 	%r139, [%rd114];
	mul.wide.s32 	%rd115, %r139, 4;
	add.s64 	%rd116, %rd1, %rd115;
	ld.global.u32 	%r140, [%rd116];
	sub.s32 	%r141, %r159, %r140;
	add.s64 	%rd117, %rd5, %rd113;
	st.global.u32 	[%rd117], %r141;
	add.s32 	%r161, %r161, %r44;
	add.s32 	%r160, %r160, 1;
	ld.global.u32 	%r142, [%rd3];
	setp.lt.s32 	%p12, %r160, %r142;
	@%p12 bra 	$L__BB1_16;
	ld.global.u32 	%r159, [%rd4];
$L__BB1_18:
	cvt.s64.s32 	%rd118, %r1;
	shr.u32 	%r143, %r159, 31;
	cvta.to.global.u64 	%rd119, %rd10;
	add.s64 	%rd120, %rd119, %rd118;
	st.global.u8 	[%rd120], %r143;
$L__BB1_19:
	ret;

}
	// .globl	_Z22updateCheckNode_kerneliiPKiS0_S0_sssPiS1_iiS1_
.visible .entry _Z22updateCheckNode_kerneliiPKiS0_S0_sssPiS1_iiS1_(
	.param .u32 _Z22updateCheckNode_kerneliiPKiS0_S0_sssPiS1_iiS1__param_0,
	.param .u32 _Z22updateCheckNode_kerneliiPKiS0_S0_sssPiS1_iiS1__param_1,
	.param .u64 .ptr .align 1 _Z22updateCheckNode_kerneliiPKiS0_S0_sssPiS1_iiS1__param_2,
	.param .u64 .ptr .align 1 _Z22updateCheckNode_kerneliiPKiS0_S0_sssPiS1_iiS1__param_3,
	.param .u64 .ptr .align 1 _Z22updateCheckNode_kerneliiPKiS0_S0_sssPiS1_iiS1__param_4,
	.param .u16 _Z22updateCheckNode_kerneliiPKiS0_S0_sssPiS1_iiS1__param_5,
	.param .u16 _Z22updateCheckNode_kerneliiPKiS0_S0_sssPiS1_iiS1__param_6,
	.param .u16 _Z22updateCheckNode_kerneliiPKiS0_S0_sssPiS1_iiS1__param_7,
	.param .u64 .ptr .align 1 _Z22updateCheckNode_kerneliiPKiS0_S0_sssPiS1_iiS1__param_8,
	.param .u64 .ptr .align 1 _Z22updateCheckNode_kerneliiPKiS0_S0_sssPiS1_iiS1__param_9,
	.param .u32 _Z22updateCheckNode_kerneliiPKiS0_S0_sssPiS1_iiS1__param_10,
	.param .u32 _Z22updateCheckNode_kerneliiPKiS0_S0_sssPiS1_iiS1__param_11,
	.param .u64 .ptr .align 1 _Z22updateCheckNode_kerneliiPKiS0_S0_sssPiS1_iiS1__param_12
)
{
	.local .align 8 .b8 	__local_depot2[80];
	.reg .b64 	%SP;
	.reg .b64 	%SPL;
	.reg .pred 	%p<105>;
	.reg .b16 	%rs<14>;
	.reg .b32 	%r<503>;
	.reg .b64 	%rd<209>;

	mov.u64 	%SPL, __local_depot2;
	ld.param.u32 	%r217, [_Z22updateCheckNode_kerneliiPKiS0_S0_sssPiS1_iiS1__param_0];
	ld.param.u64 	%rd38, [_Z22updateCheckNode_kerneliiPKiS0_S0_sssPiS1_iiS1__param_3];
	ld.param.u32 	%r218, [_Z22updateCheckNode_kerneliiPKiS0_S0_sssPiS1_iiS1__param_11];
	cvta.to.global.u64 	%rd1, %rd38;
	add.u64 	%rd2, %SPL, 0;
	add.u64 	%rd3, %SPL, 40;
	mov.u32 	%r219, %ctaid.x;
	mov.u32 	%r220, %ntid.x;
	mov.u32 	%r221, %tid.x;
	mad.lo.s32 	%r1, %r219, %r220, %r221;
	setp.ge.s32 	%p1, %r1, %r217;
	@%p1 bra 	$L__BB2_109;
	ld.param.u64 	%rd204, [_Z22updateCheckNode_kerneliiPKiS0_S0_sssPiS1_iiS1__param_4];
	ld.param.u64 	%rd203, [_Z22updateCheckNode_kerneliiPKiS0_S0_sssPiS1_iiS1__param_2];
	cvta.to.global.u64 	%rd41, %rd204;
	cvta.to.global.u64 	%rd42, %rd203;
	mul.wide.s32 	%rd43, %r1, 4;
	add.s64 	%rd44, %rd42, %rd43;
	ld.global.u32 	%r2, [%rd44];
	cvt.u64.u32 	%rd5, %r2;
	add.s32 	%r3, %r2, -1;
	add.s64 	%rd6, %rd41, %rd43;
	ld.global.u32 	%r222, [%rd6];
	mul.wide.s32 	%rd45, %r222, 4;
	add.s64 	%rd46, %rd1, %rd45;
	ld.global.u32 	%r223, [%rd46];
	st.local.u32 	[%rd2], %r223;
	mul.lo.s32 	%r224, %r3, %r217;
	mul.wide.s32 	%rd7, %r224, 4;
	add.s64 	%rd47, %rd6, %rd7;
	ld.global.u32 	%r225, [%rd47];
	mul.wide.s32 	%rd48, %r225, 4;
	add.s64 	%rd49, %rd1, %rd48;
	ld.global.u32 	%r226, [%rd49];
	st.local.u32 	[%rd3], %r226;
	setp.lt.s32 	%p2, %r2, 3;
	@%p2 bra 	$L__BB2_43;
	ld.param.u16 	%rs3, [_Z22updateCheckNode_kerneliiPKiS0_S0_sssPiS1_iiS1__param_6];
	setp.eq.s16 	%p3, %rs3, 0;
	neg.s32 	%r4, %r218;
	@%p3 bra 	$L__BB2_6;
	add.s64 	%rd208, %rd2, 4;
	add.s64 	%rd207, %rd3, 4;
	neg.s32 	%r460, %r2;
	add.s32 	%r227, %r2, -2;
	mul.lo.s32 	%r459, %r217, %r227;
	mov.u32 	%r458, %r217;
$L__BB2_4:
	ld.param.u64 	%rd205, [_Z22updateCheckNode_kerneliiPKiS0_S0_sssPiS1_iiS1__param_4];
	mul.wide.s32 	%rd50, %r458, 4;
	cvta.to.global.u64 	%rd51, %rd205;
	add.s64 	%rd53, %rd51, %rd43;
	add.s64 	%rd54, %rd53, %rd50;
	ld.local.u32 	%r58, [%rd208+-4];
	ld.global.u32 	%r228, [%rd54];
	mul.wide.s32 	%rd55, %r228, 4;
	add.s64 	%rd56, %rd1, %rd55;
	ld.global.u32 	%r59, [%rd56];
	abs.s32 	%r229, %r58;
	abs.s32 	%r230, %r59;
	min.u32 	%r60, %r229, %r230;
	setp.lt.s32 	%p4, %r58, 1;
	@%p4 bra 	$L__BB2_30;
	neg.s32 	%r232, %r60;
	setp.gt.s32 	%p6, %r59, 0;
	selp.b32 	%r461, %r60, %r232, %p6;
	bra.uni 	$L__BB2_31;
$L__BB2_6:
	cvt.u32.u64 	%r267, %rd5;
	setp.eq.s32 	%p17, %r267, 3;
	mov.b32 	%r455, 1;
	@%p17 bra 	$L__BB2_22;
	and.b32  	%r271, %r267, 2147483646;
	neg.s32 	%r450, %r271;
	add.s32 	%r272, %r267, -3;
	mul.lo.s32 	%r449, %r217, %r272;
	add.s32 	%r273, %r267, -2;
	mul.lo.s32 	%r447, %r217, %r273;
	mov.b32 	%r448, 2;
	mul.wide.s32 	%rd83, %r217, 4;
	mov.u32 	%r446, %r217;
$L__BB2_8:
	add.s32 	%r15, %r448, -1;
	mul.wide.s32 	%rd73, %r15, 4;
	add.s64 	%rd10, %rd2, %rd73;
	ld.local.u32 	%r274, [%rd10+-4];
	mul.wide.s32 	%rd74, %r446, 4;
	add.s64 	%rd75, %rd6, %rd74;
	ld.global.u32 	%r275, [%rd75];
	mul.wide.s32 	%rd76, %r275, 4;
	add.s64 	%rd77, %rd1, %rd76;
	ld.global.u32 	%r16, [%rd77];
	abs.s32 	%r276, %r274;
	abs.s32 	%r277, %r16;
	min.u32 	%r17, %r276, %r277;
	setp.gt.s32 	%p18, %r274, 0;
	@%p18 bra 	$L__BB2_10;
	neg.s32 	%r278, %r17;
	setp.gt.s32 	%p19, %r16, 0;
	selp.b32 	%r451, %r278, %r17, %p19;
	bra.uni 	$L__BB2_11;
$L__BB2_10:
	neg.s32 	%r279, %r17;
	setp.gt.s32 	%p20, %r16, 0;
	selp.b32 	%r451, %r17, %r279, %p20;
$L__BB2_11:
	setp.gt.s32 	%p21, %r451, %r218;
	max.s32 	%r280, %r451, %r4;
	selp.b32 	%r21, %r218, %r280, %p21;
	st.local.u32 	[%rd10], %r21;
	mul.wide.s32 	%rd78, %r15, 4;
	add.s64 	%rd11, %rd3, %rd78;
	ld.local.u32 	%r281, [%rd11+-4];
	mul.wide.s32 	%rd79, %r447, 4;
	add.s64 	%rd80, %rd6, %rd79;
	ld.global.u32 	%r282, [%rd80];
	mul.wide.s32 	%rd81, %r282, 4;
	add.s64 	%rd82, %rd1, %rd81;
	ld.global.u32 	%r22, [%rd82];
	abs.s32 	%r283, %r281;
	abs.s32 	%r284, %r22;
	min.u32 	%r23, %r283, %r284;
	setp.gt.s32 	%p22, %r281, 0;
	@%p22 bra 	$L__BB2_13;
	neg.s32 	%r285, %r23;
	setp.gt.s32 	%p23, %r22, 0;
	selp.b32 	%r452, %r285, %r23, %p23;
	bra.uni 	$L__BB2_14;
$L__BB2_13:
	neg.s32 	%r286, %r23;
	setp.gt.s32 	%p24, %r22, 0;
	selp.b32 	%r452, %r23, %r286, %p24;
$L__BB2_14:
	setp.gt.s32 	%p25, %r452, %r218;
	max.s32 	%r287, %r452, %r4;
	selp.b32 	%r27, %r218, %r287, %p25;
	st.local.u32 	[%rd11], %r27;
	mul.wide.s32 	%rd84, %r446, 4;
	add.s64 	%rd85, %rd6, %rd84;
	add.s64 	%rd86, %rd85, %rd83;
	ld.global.u32 	%r288, [%rd86];
	mul.wide.s32 	%rd87, %r288, 4;
	add.s64 	%rd88, %rd1, %rd87;
	ld.global.u32 	%r28, [%rd88];
	abs.s32 	%r289, %r21;
	abs.s32 	%r290, %r28;
	min.u32 	%r29, %r289, %r290;
	setp.gt.s32 	%p26, %r21, 0;
	@%p26 bra 	$L__BB2_16;
	neg.s32 	%r291, %r29;
	setp.gt.s32 	%p27, %r28, 0;
	selp.b32 	%r453, %r291, %r29, %p27;
	bra.uni 	$L__BB2_17;
$L__BB2_16:
	neg.s32 	%r292, %r29;
	setp.gt.s32 	%p28, %r28, 0;
	selp.b32 	%r453, %r29, %r292, %p28;
$L__BB2_17:
	setp.gt.s32 	%p29, %r453, %r218;
	max.s32 	%r293, %r453, %r4;
	selp.b32 	%r294, %r218, %r293, %p29;
	st.local.u32 	[%rd10+4], %r294;
	mul.wide.s32 	%rd89, %r449, 4;
	add.s64 	%rd90, %rd6, %rd89;
	ld.global.u32 	%r295, [%rd90];
	mul.wide.s32 	%rd91, %r295, 4;
	add.s64 	%rd92, %rd1, %rd91;
	ld.global.u32 	%r33, [%rd92];
	abs.s32 	%r296, %r27;
	abs.s32 	%r297, %r33;
	min.u32 	%r34, %r296, %r297;
	setp.gt.s32 	%p30, %r27, 0;
	@%p30 bra 	$L__BB2_19;
	neg.s32 	%r298, %r34;
	setp.gt.s32 	%p31, %r33, 0;
	selp.b32 	%r454, %r298, %r34, %p31;
	bra.uni 	$L__BB2_20;
$L__BB2_19:
	neg.s32 	%r299, %r34;
	setp.gt.s32 	%p32, %r33, 0;
	selp.b32 	%r454, %r34, %r299, %p32;
$L__BB2_20:
	setp.gt.s32 	%p33, %r454, %r218;
	max.s32 	%r300, %r454, %r4;
	selp.b32 	%r301, %r218, %r300, %p33;
	st.local.u32 	[%rd11+4], %r301;
	add.s32 	%r450, %r450, 2;
	shl.b32 	%r302, %r217, 1;
	sub.s32 	%r449, %r449, %r302;
	add.s32 	%r448, %r448, 2;
	sub.s32 	%r447, %r447, %r302;
	add.s32 	%r446, %r446, %r302;
	setp.ne.s32 	%p34, %r450, -2;
	@%p34 bra 	$L__BB2_8;
	add.s32 	%r455, %r448, -1;
$L__BB2_22:
	and.b32  	%r303, %r2, 1;
	setp.eq.b32 	%p35, %r303, 1;
	not.pred 	%p36, %p35;
	@%p36 bra 	$L__BB2_43;
	mul.wide.s32 	%rd93, %r455, 4;
	add.s64 	%rd94, %rd2, %rd93;
	ld.local.u32 	%r304, [%rd94+-4];
	mul.lo.s32 	%r305, %r455, %r217;
	mul.wide.s32 	%rd95, %r305, 4;
	add.s64 	%rd96, %rd6, %rd95;
	ld.global.u32 	%r306, [%rd96];
	mul.wide.s32 	%rd97, %r306, 4;
	add.s64 	%rd98, %rd1, %rd97;
	ld.global.u32 	%r45, [%rd98];
	abs.s32 	%r307, %r304;
	abs.s32 	%r308, %r45;
	min.u32 	%r46, %r307, %r308;
	setp.gt.s32 	%p37, %r304, 0;
	@%p37 bra 	$L__BB2_25;
	neg.s32 	%r309, %r46;
	setp.gt.s32 	%p38, %r45, 0;
	selp.b32 	%r456, %r309, %r46, %p38;
	bra.uni 	$L__BB2_26;
$L__BB2_25:
	neg.s32 	%r310, %r46;
	setp.gt.s32 	%p39, %r45, 0;
	selp.b32 	%r456, %r46, %r310, %p39;
$L__BB2_26:
	setp.gt.s32 	%p40, %r456, %r218;
	max.s32 	%r311, %r456, %r4;
	selp.b32 	%r312, %r218, %r311, %p40;
	mul.wide.u32 	%rd99, %r455, 4;
	add.s64 	%rd100, %rd2, %rd99;
	st.local.u32 	[%rd100], %r312;
	add.s64 	%rd102, %rd3, %rd93;
	ld.local.u32 	%r313, [%rd102+-4];
	sub.s32 	%r314, %r3, %r455;
	mul.lo.s32 	%r315, %r314, %r217;
	mul.wide.s32 	%rd103, %r315, 4;
	add.s64 	%rd104, %rd6, %rd103;
	ld.global.u32 	%r316, [%rd104];
	mul.wide.s32 	%rd105, %r316, 4;
	add.s64 	%rd106, %rd1, %rd105;
	ld.global.u32 	%r50, [%rd106];
	abs.s32 	%r317, %r313;
	abs.s32 	%r318, %r50;
	min.u32 	%r51, %r317, %r318;
	setp.gt.s32 	%p41, %r313, 0;
	@%p41 bra 	$L__BB2_28;
	neg.s32 	%r319, %r51;
	setp.gt.s32 	%p42, %r50, 0;
	selp.b32 	%r457, %r319, %r51, %p42;
	bra.uni 	$L__BB2_29;
$L__BB2_28:
	neg.s32 	%r320, %r51;
	setp.gt.s32 	%p43, %r50, 0;
	selp.b32 	%r457, %r51, %r320, %p43;
$L__BB2_29:
	setp.gt.s32 	%p44, %r457, %r218;
	max.s32 	%r321, %r457, %r4;
	selp.b32 	%r322, %r218, %r321, %p44;
	add.s64 	%rd108, %rd3, %rd99;
	st.local.u32 	[%rd108], %r322;
	bra.uni 	$L__BB2_43;
$L__BB2_30:
	neg.s32 	%r231, %r60;
	setp.gt.s32 	%p5, %r59, 0;
	selp.b32 	%r461, %r231, %r60, %p5;
$L__BB2_31:
	ld.param.u16 	%rs9, [_Z22updateCheckNode_kerneliiPKiS0_S0_sssPiS1_iiS1__param_7];
	ld.param.u16 	%rs4, [_Z22updateCheckNode_kerneliiPKiS0_S0_sssPiS1_iiS1__param_6];
	add.s32 	%r234, %r59, %r58;
	abs.s32 	%r235, %r234;
	cvt.u32.u16 	%r236, %rs9;
	shr.u32 	%r64, %r235, %r236;
	cvt.s32.s16 	%r237, %rs4;
	setp.ge.s32 	%p7, %r64, %r237;
	mov.b32 	%r462, 0;
	@%p7 bra 	$L__BB2_33;
	mul.wide.u32 	%rd57, %r64, 4;
	mov.u64 	%rd58, const_logexp_table;
	add.s64 	%rd59, %rd58, %rd57;
	ld.const.u32 	%r462, [%rd59];
$L__BB2_33:
	ld.param.u16 	%rs10, [_Z22updateCheckNode_kerneliiPKiS0_S0_sssPiS1_iiS1__param_7];
	ld.param.u16 	%rs5, [_Z22updateCheckNode_kerneliiPKiS0_S0_sssPiS1_iiS1__param_6];
	sub.s32 	%r239, %r58, %r59;
	abs.s32 	%r240, %r239;
	cvt.u32.u16 	%r241, %rs10;
	shr.u32 	%r67, %r240, %r241;
	cvt.s32.s16 	%r242, %rs5;
	setp.ge.s32 	%p8, %r67, %r242;
	mov.b32 	%r463, 0;
	@%p8 bra 	$L__BB2_35;
	mul.wide.u32 	%rd60, %r67, 4;
	mov.u64 	%rd61, const_logexp_table;
	add.s64 	%rd62, %rd61, %rd60;
	ld.const.u32 	%r463, [%rd62];
$L__BB2_35:
	add.s32 	%r243, %r462, %r461;
	sub.s32 	%r244, %r243, %r463;
	setp.gt.s32 	%p9, %r244, %r218;
	max.s32 	%r245, %r244, %r4;
	selp.b32 	%r246, %r218, %r245, %p9;
	st.local.u32 	[%rd208], %r246;
	ld.local.u32 	%r70, [%rd207+-4];
	mul.wide.s32 	%rd63, %r459, 4;
	add.s64 	%rd64, %rd6, %rd63;
	ld.global.u32 	%r247, [%rd64];
	mul.wide.s32 	%rd65, %r247, 4;
	add.s64 	%rd66, %rd1, %rd65;
	ld.global.u32 	%r71, [%rd66];
	abs.s32 	%r248, %r70;
	abs.s32 	%r249, %r71;
	min.u32 	%r72, %r248, %r249;
	setp.lt.s32 	%p10, %r70, 1;
	@%p10 bra 	$L__BB2_37;
	neg.s32 	%r251, %r72;
	setp.gt.s32 	%p12, %r71, 0;
	selp.b32 	%r464, %r72, %r251, %p12;
	bra.uni 	$L__BB2_38;
$L__BB2_37:
	neg.s32 	%r250, %r72;
	setp.gt.s32 	%p11, %r71, 0;
	selp.b32 	%r464, %r250, %r72, %p11;
$L__BB2_38:
	ld.param.u16 	%rs11, [_Z22updateCheckNode_kerneliiPKiS0_S0_sssPiS1_iiS1__param_7];
	ld.param.u16 	%rs6, [_Z22updateCheckNode_kerneliiPKiS0_S0_sssPiS1_iiS1__param_6];
	add.s32 	%r253, %r71, %r70;
	abs.s32 	%r254, %r253;
	cvt.u32.u16 	%r255, %rs11;
	shr.u32 	%r76, %r254, %r255;
	cvt.s32.s16 	%r256, %rs6;
	setp.ge.s32 	%p13, %r76, %r256;
	mov.b32 	%r465, 0;
	@%p13 bra 	$L__BB2_40;
	mul.wide.u32 	%rd67, %r76, 4;
	mov.u64 	%rd68, const_logexp_table;
	add.s64 	%rd69, %rd68, %rd67;
	ld.const.u32 	%r465, [%rd69];
$L__BB2_40:
	ld.param.u16 	%rs12, [_Z22updateCheckNode_kerneliiPKiS0_S0_sssPiS1_iiS1__param_7];
	ld.param.u16 	%rs7, [_Z22updateCheckNode_kerneliiPKiS0_S0_sssPiS1_iiS1__param_6];
	sub.s32 	%r258, %r70, %r71;
	abs.s32 	%r259, %r258;
	cvt.u32.u16 	%r260, %rs12;
	shr.u32 	%r79, %r259, %r260;
	cvt.s32.s16 	%r261, %rs7;
	setp.ge.s32 	%p14, %r79, %r261;
	mov.b32 	%r466, 0;
	@%p14 bra 	$L__BB2_42;
	mul.wide.u32 	%rd70, %r79, 4;
	mov.u64 	%rd71, const_logexp_table;
	add.s64 	%rd72, %rd71, %rd70;
	ld.const.u32 	%r466, [%rd72];
$L__BB2_42:
	add.s32 	%r262, %r465, %r464;
	sub.s32 	%r263, %r262, %r466;
	setp.gt.s32 	%p15, %r263, %r218;
	max.s32 	%r264, %r263, %r4;
	selp.b32 	%r265, %r218, %r264, %p15;
	st.local.u32 	[%rd207], %r265;
	add.s64 	%rd208, %rd208, 4;
	add.s64 	%rd207, %rd207, 4;
	add.s32 	%r460, %r460, 1;
	sub.s32 	%r459, %r459, %r217;
	add.s32 	%r458, %r458, %r217;
	setp.ne.s32 	%p16, %r460, -2;
	@%p16 bra 	$L__BB2_4;
$L__BB2_43:
	ld.param.u64 	%rd206, [_Z22updateCheckNode_kerneliiPKiS0_S0_sssPiS1_iiS1__param_12];
	cvt.u64.u32 	%rd17, %r2;
	setp.lt.s32 	%p45, %r2, 3;
	add.s32 	%r85, %r2, -2;
	mul.wide.s32 	%rd109, %r2, 4;
	add.s64 	%rd110, %rd3, %rd109;
	ld.local.u32 	%r323, [%rd110+-8];
	cvta.to.global.u64 	%rd111, %rd206;
	mul.wide.s32 	%rd112, %r1, 4;
	add.s64 	%rd18, %rd111, %rd112;
	st.global.u32 	[%rd18], %r323;
	add.s64 	%rd113, %rd2, %rd109;
	ld.local.u32 	%r324, [%rd113+-8];
	add.s64 	%rd114, %rd18, %rd7;
	st.global.u32 	[%rd114], %r324;
	@%p45 bra 	$L__BB2_109;
	ld.param.u16 	%rs13, [_Z22updateCheckNode_kerneliiPKiS0_S0_sssPiS1_iiS1__param_7];
	ld.param.u16 	%rs8, [_Z22updateCheckNode_kerneliiPKiS0_S0_sssPiS1_iiS1__param_6];
	setp.ne.s16 	%p46, %rs8, 0;
	cvt.u32.u16 	%r86, %rs13;
	cvt.s32.s16 	%r87, %rs8;
	neg.s32 	%r88, %r218;
	@%p46 bra 	$L__BB2_67;
	cvt.u32.u64 	%r405, %rd17;
	add.s32 	%r406, %r405, -3;
	and.b32  	%r89, %r85, 3;
	setp.lt.u32 	%p81, %r406, 3;
	mov.b32 	%r478, 1;
	@%p81 bra 	$L__BB2_61;
	and.b32  	%r409, %r85, -4;
	neg.s32 	%r469, %r409;
	shl.b64 	%rd174, %rd17, 2;
	add.s64 	%rd175, %rd174, %rd3;
	add.s64 	%rd19, %rd175, -8;
	shl.b32 	%r91, %r217, 2;
	mov.b32 	%r470, 3;
	mov.b32 	%r468, 4;
	mul.wide.s32 	%rd22, %r217, 4;
	mov.u32 	%r467, %r217;
$L__BB2_47:
	add.s32 	%r96, %r470, -2;
	cvt.s64.s32 	%rd176, %r96;
	mul.wide.s32 	%rd177, %r96, 4;
	add.s64 	%rd20, %rd2, %rd177;
	ld.local.u32 	%r410, [%rd20+-4];
	sub.s64 	%rd179, %rd17, %rd176;
	shl.b64 	%rd180, %rd179, 2;
	add.s64 	%rd181, %rd3, %rd180;
	ld.local.u32 	%r97, [%rd181+-8];
	abs.s32 	%r411, %r410;
	abs.s32 	%r412, %r97;
	min.u32 	%r98, %r411, %r412;
	setp.gt.s32 	%p82, %r410, 0;
	@%p82 bra 	$L__BB2_49;
	neg.s32 	%r413, %r98;
	setp.gt.s32 	%p83, %r97, 0;
	selp.b32 	%r471, %r413, %r98, %p83;
	bra.uni 	$L__BB2_50;
$L__BB2_49:
	neg.s32 	%r414, %r98;
	setp.gt.s32 	%p84, %r97, 0;
	selp.b32 	%r471, %r98, %r414, %p84;
$L__BB2_50:
	setp.gt.s32 	%p85, %r471, %r218;
	max.s32 	%r415, %r471, %r88;
	selp.b32 	%r416, %r218, %r415, %p85;
	mul.wide.s32 	%rd182, %r467, 4;
	add.s64 	%rd21, %rd18, %rd182;
	st.global.u32 	[%rd21], %r416;
	add.s32 	%r417, %r96, 1;
	ld.local.u32 	%r418, [%rd20];
	cvt.s64.s32 	%rd183, %r417;
	sub.s64 	%rd185, %rd17, %rd183;
	shl.b64 	%rd186, %rd185, 2;
	add.s64 	%rd187, %rd3, %rd186;
	ld.local.u32 	%r102, [%rd187+-8];
	abs.s32 	%r419, %r418;
	abs.s32 	%r420, %r102;
	min.u32 	%r103, %r419, %r420;
	setp.gt.s32 	%p86, %r418, 0;
	@%p86 bra 	$L__BB2_52;
	neg.s32 	%r421, %r103;
	setp.gt.s32 	%p87, %r102, 0;
	selp.b32 	%r472, %r421, %r103, %p87;
	bra.uni 	$L__BB2_53;
$L__BB2_52:
	neg.s32 	%r422, %r103;
	setp.gt.s32 	%p88, %r102, 0;
	selp.b32 	%r472, %r103, %r422, %p88;
$L__BB2_53:
	setp.gt.s32 	%p89, %r472, %r218;
	max.s32 	%r423, %r472, %r88;
	selp.b32 	%r424, %r218, %r423, %p89;
	add.s64 	%rd23, %rd21, %rd22;
	st.global.u32 	[%rd23], %r424;
	ld.local.u32 	%r425, [%rd20+4];
	cvt.s64.s32 	%rd188, %r470;
	cvt.u64.u32 	%rd189, %r2;
	sub.s64 	%rd190, %rd189, %rd188;
	shl.b64 	%rd191, %rd190, 2;
	add.s64 	%rd192, %rd3, %rd191;
	ld.local.u32 	%r107, [%rd192+-8];
	abs.s32 	%r426, %r425;
	abs.s32 	%r427, %r107;
	min.u32 	%r108, %r426, %r427;
	setp.gt.s32 	%p90, %r425, 0;
	@%p90 bra 	$L__BB2_55;
	neg.s32 	%r428, %r108;
	setp.gt.s32 	%p91, %r107, 0;
	selp.b32 	%r473, %r428, %r108, %p91;
	bra.uni 	$L__BB2_56;
$L__BB2_55:
	neg.s32 	%r429, %r108;
	setp.gt.s32 	%p92, %r107, 0;
	selp.b32 	%r473, %r108, %r429, %p92;
$L__BB2_56:
	setp.gt.s32 	%p93, %r473, %r218;
	max.s32 	%r430, %r473, %r88;
	selp.b32 	%r431, %r218, %r430, %p93;
	add.s64 	%rd24, %rd23, %rd22;
	st.global.u32 	[%rd24], %r431;
	ld.local.u32 	%r432, [%rd20+8];
	mul.wide.s32 	%rd193, %r468, 4;
	sub.s64 	%rd194, %rd19, %rd193;
	ld.local.u32 	%r112, [%rd194];
	abs.s32 	%r433, %r432;
	abs.s32 	%r434, %r112;
	min.u32 	%r113, %r433, %r434;
	setp.gt.s32 	%p94, %r432, 0;
	@%p94 bra 	$L__BB2_58;
	neg.s32 	%r435, %r113;
	setp.gt.s32 	%p95, %r112, 0;
	selp.b32 	%r474, %r435, %r113, %p95;
	bra.uni 	$L__BB2_59;
$L__BB2_58:
	neg.s32 	%r436, %r113;
	setp.gt.s32 	%p96, %r112, 0;
	selp.b32 	%r474, %r113, %r436, %p96;
$L__BB2_59:
	setp.gt.s32 	%p97, %r474, %r218;
	max.s32 	%r437, %r474, %r88;
	selp.b32 	%r438, %r218, %r437, %p97;
	add.s64 	%rd195, %rd24, %rd22;
	st.global.u32 	[%rd195], %r438;
	add.s32 	%r470, %r470, 4;
	add.s32 	%r469, %r469, 4;
	add.s32 	%r468, %r468, 4;
	add.s32 	%r467, %r467, %r91;
	setp.ne.s32 	%p98, %r469, 0;
	@%p98 bra 	$L__BB2_47;
	add.s32 	%r478, %r470, -2;
$L__BB2_61:
	setp.eq.s32 	%p99, %r89, 0;
	@%p99 bra 	$L__BB2_109;
	mul.wide.u32 	%rd196, %r2, 4;
	add.s64 	%rd197, %rd196, %rd3;
	add.s64 	%rd25, %rd197, -8;
	add.s64 	%rd26, %rd2, -4;
	mul.lo.s32 	%r477, %r478, %r217;
	neg.s32 	%r476, %r89;
$L__BB2_63:
	.pragma "nounroll";
	mul.wide.s32 	%rd198, %r478, 4;
	sub.s64 	%rd199, %rd25, %rd198;
	add.s64 	%rd200, %rd26, %rd198;
	ld.local.u32 	%r439, [%rd200];
	ld.local.u32 	%r128, [%rd199];
	abs.s32 	%r440, %r439;
	abs.s32 	%r441, %r128;
	min.u32 	%r129, %r440, %r441;
	setp.gt.s32 	%p100, %r439, 0;
	@%p100 bra 	$L__BB2_65;
	neg.s32 	%r442, %r129;
	setp.gt.s32 	%p101, %r128, 0;
	selp.b32 	%r479, %r442, %r129, %p101;
	bra.uni 	$L__BB2_66;
$L__BB2_65:
	neg.s32 	%r443, %r129;
	setp.gt.s32 	%p102, %r128, 0;
	selp.b32 	%r479, %r129, %r443, %p102;
$L__BB2_66:
	setp.gt.s32 	%p103, %r479, %r218;
	max.s32 	%r444, %r479, %r88;
	selp.b32 	%r445, %r218, %r444, %p103;
	mul.wide.s32 	%rd201, %r477, 4;
	add.s64 	%rd202, %rd18, %rd201;
	st.global.u32 	[%rd202], %r445;
	add.s32 	%r478, %r478, 1;
	add.s32 	%r477, %r477, %r217;
	add.s32 	%r476, %r476, 1;
	setp.eq.s32 	%p104, %r476, 0;
	@%p104 bra 	$L__BB2_109;
	bra.uni 	$L__BB2_63;
$L__BB2_67:
	cvt.u32.u64 	%r326, %rd17;
	add.s32 	%r327, %r326, -3;
	setp.lt.u32 	%p47, %r327, 3;
	mov.b32 	%r499, 1;
	@%p47 bra 	$L__BB2_99;
	and.b32  	%r330, %r85, -4;
	neg.s32 	%r482, %r330;
	mov.b32 	%r483, 3;
	mov.b32 	%r481, 4;
	mov.u64 	%rd122, const_logexp_table;
	mul.wide.s32 	%rd29, %r217, 4;
	mul.wide.u32 	%rd150, %r2, 4;
	add.s64 	%rd151, %rd150, %rd3;
	mov.u32 	%r480, %r217;
$L__BB2_69:
	add.s32 	%r141, %r483, -2;
	cvt.s64.s32 	%rd115, %r141;
	mul.wide.s32 	%rd116, %r141, 4;
	add.s64 	%rd27, %rd2, %rd116;
	ld.local.u32 	%r142, [%rd27+-4];
	sub.s64 	%rd118, %rd17, %rd115;
	shl.b64 	%rd119, %rd118, 2;
	add.s64 	%rd120, %rd3, %rd119;
	ld.local.u32 	%r143, [%rd120+-8];
	abs.s32 	%r331, %r142;
	abs.s32 	%r332, %r143;
	min.u32 	%r144, %r331, %r332;
	setp.lt.s32 	%p48, %r142, 1;
	@%p48 bra 	$L__BB2_71;
	neg.s32 	%r334, %r144;
	setp.gt.s32 	%p50, %r143, 0;
	selp.b32 	%r484, %r144, %r334, %p50;
	bra.uni 	$L__BB2_72;
$L__BB2_71:
	neg.s32 	%r333, %r144;
	setp.gt.s32 	%p49, %r143, 0;
	selp.b32 	%r484, %r333, %r144, %p49;
$L__BB2_72:
	add.s32 	%r336, %r143, %r142;
	abs.s32 	%r337, %r336;
	shr.u32 	%r148, %r337, %r86;
	setp.ge.s32 	%p51, %r148, %r87;
	mov.b32 	%r485, 0;
	@%p51 bra 	$L__BB2_74;
	mul.wide.u32 	%rd121, %r148, 4;
	add.s64 	%rd123, %rd122, %rd121;
	ld.const.u32 	%r485, [%rd123];
$L__BB2_74:
	sub.s32 	%r339, %r142, %r143;
	abs.s32 	%r340, %r339;
	shr.u32 	%r151, %r340, %r86;
	setp.ge.s32 	%p52, %r151, %r87;
	mov.b32 	%r486, 0;
	@%p52 bra 	$L__BB2_76;
	mul.wide.u32 	%rd124, %r151, 4;
	add.s64 	%rd126, %rd122, %rd124;
	ld.const.u32 	%r486, [%rd126];
$L__BB2_76:
	add.s32 	%r341, %r485, %r484;
	sub.s32 	%r342, %r341, %r486;
	setp.gt.s32 	%p53, %r342, %r218;
	max.s32 	%r343, %r342, %r88;
	selp.b32 	%r344, %r218, %r343, %p53;
	mul.wide.s32 	%rd127, %r480, 4;
	add.s64 	%rd28, %rd18, %rd127;
	st.global.u32 	[%rd28], %r344;
	add.s32 	%r345, %r141, 1;
	ld.local.u32 	%r154, [%rd27];
	cvt.s64.s32 	%rd128, %r345;
	sub.s64 	%rd130, %rd17, %rd128;
	shl.b64 	%rd131, %rd130, 2;
	add.s64 	%rd132, %rd3, %rd131;
	ld.local.u32 	%r155, [%rd132+-8];
	abs.s32 	%r346, %r154;
	abs.s32 	%r347, %r155;
	min.u32 	%r156, %r346, %r347;
	setp.gt.s32 	%p54, %r154, 0;
	@%p54 bra 	$L__BB2_78;
	neg.s32 	%r348, %r156;
	setp.gt.s32 	%p55, %r155, 0;
	selp.b32 	%r487, %r348, %r156, %p55;
	bra.uni 	$L__BB2_79;
$L__BB2_78:
	neg.s32 	%r349, %r156;
	setp.gt.s32 	%p56, %r155, 0;
	selp.b32 	%r487, %r156, %r349, %p56;
$L__BB2_79:
	add.s32 	%r351, %r155, %r154;
	abs.s32 	%r352, %r351;
	shr.u32 	%r160, %r352, %r86;
	setp.ge.s32 	%p57, %r160, %r87;
	mov.b32 	%r488, 0;
	@%p57 bra 	$L__BB2_81;
	mul.wide.u32 	%rd133, %r160, 4;
	add.s64 	%rd135, %rd122, %rd133;
	ld.const.u32 	%r488, [%rd135];
$L__BB2_81:
	sub.s32 	%r354, %r154, %r155;
	abs.s32 	%r355, %r354;
	shr.u32 	%r163, %r355, %r86;
	setp.ge.s32 	%p58, %r163, %r87;
	mov.b32 	%r489, 0;
	@%p58 bra 	$L__BB2_83;
	mul.wide.u32 	%rd136, %r163, 4;
	add.s64 	%rd138, %rd122, %rd136;
	ld.const.u32 	%r489, [%rd138];
$L__BB2_83:
	add.s32 	%r356, %r488, %r487;
	sub.s32 	%r357, %r356, %r489;
	setp.gt.s32 	%p59, %r357, %r218;
	max.s32 	%r358, %r357, %r88;
	selp.b32 	%r359, %r218, %r358, %p59;
	add.s64 	%rd30, %rd28, %rd29;
	st.global.u32 	[%rd30], %r359;
	ld.local.u32 	%r166, [%rd27+4];
	cvt.s64.s32 	%rd139, %r483;
	sub.s64 	%rd141, %rd17, %rd139;
	shl.b64 	%rd142, %rd141, 2;
	add.s64 	%rd143, %rd3, %rd142;
	ld.local.u32 	%r167, [%rd143+-8];
	abs.s32 	%r360, %r166;
	abs.s32 	%r361, %r167;
	min.u32 	%r168, %r360, %r361;
	setp.gt.s32 	%p60, %r166, 0;
	@%p60 bra 	$L__BB2_85;
	neg.s32 	%r362, %r168;
	setp.gt.s32 	%p61, %r167, 0;
	selp.b32 	%r490, %r362, %r168, %p61;
	bra.uni 	$L__BB2_86;
$L__BB2_85:
	neg.s32 	%r363, %r168;
	setp.gt.s32 	%p62, %r167, 0;
	selp.b32 	%r490, %r168, %r363, %p62;
$L__BB2_86:
	add.s32 	%r365, %r167, %r166;
	abs.s32 	%r366, %r365;
	shr.u32 	%r172, %r366, %r86;
	setp.ge.s32 	%p63, %r172, %r87;
	mov.b32 	%r491, 0;
	@%p63 bra 	$L__BB2_88;
	mul.wide.u32 	%rd144, %r172, 4;
	add.s64 	%rd146, %rd122, %rd144;
	ld.const.u32 	%r491, [%rd146];
$L__BB2_88:
	sub.s32 	%r368, %r166, %r167;
	abs.s32 	%r369, %r368;
	shr.u32 	%r175, %r369, %r86;
	setp.ge.s32 	%p64, %r175, %r87;
	mov.b32 	%r492, 0;
	@%p64 bra 	$L__BB2_90;
	mul.wide.u32 	%rd147, %r175, 4;
	add.s64 	%rd149, %rd122, %rd147;
	ld.const.u32 	%r492, [%rd149];
$L__BB2_90:
	add.s32 	%r370, %r491, %r490;
	sub.s32 	%r371, %r370, %r492;
	setp.gt.s32 	%p65, %r371, %r218;
	max.s32 	%r372, %r371, %r88;
	selp.b32 	%r373, %r218, %r372, %p65;
	add.s64 	%rd31, %rd30, %rd29;
	st.global.u32 	[%rd31], %r373;
	ld.local.u32 	%r178, [%rd27+8];
	mul.wide.s32 	%rd152, %r481, 4;
	sub.s64 	%rd153, %rd151, %rd152;
	ld.local.u32 	%r179, [%rd153+-8];
	abs.s32 	%r374, %r178;
	abs.s32 	%r375, %r179;
	min.u32 	%r180, %r374, %r375;
	setp.gt.s32 	%p66, %r178, 0;
	@%p66 bra 	$L__BB2_92;
	neg.s32 	%r376, %r180;
	setp.gt.s32 	%p67, %r179, 0;
	selp.b32 	%r493, %r376, %r180, %p67;
	bra.uni 	$L__BB2_93;
$L__BB2_92:
	neg.s32 	%r377, %r180;
	setp.gt.s32 	%p68, %r179, 0;
	selp.b32 	%r493, %r180, %r377, %p68;
$L__BB2_93:
	add.s32 	%r379, %r179, %r178;
	abs.s32 	%r380, %r379;
	shr.u32 	%r184, %r380, %r86;
	setp.ge.s32 	%p69, %r184, %r87;
	mov.b32 	%r494, 0;
	@%p69 bra 	$L__BB2_95;
	mul.wide.u32 	%rd154, %r184, 4;
	mov.u64 	%rd155, const_logexp_table;
	add.s64 	%rd156, %rd155, %rd154;
	ld.const.u32 	%r494, [%rd156];
$L__BB2_95:
	sub.s32 	%r382, %r178, %r179;
	abs.s32 	%r383, %r382;
	shr.u32 	%r187, %r383, %r86;
	setp.ge.s32 	%p70, %r187, %r87;
	mov.b32 	%r495, 0;
	@%p70 bra 	$L__BB2_97;
	mul.wide.u32 	%rd157, %r187, 4;
	mov.u64 	%rd158, const_logexp_table;
	add.s64 	%rd159, %rd158, %rd157;
	ld.const.u32 	%r495, [%rd159];
$L__BB2_97:
	add.s32 	%r384, %r494, %r493;
	sub.s32 	%r385, %r384, %r495;
	setp.gt.s32 	%p71, %r385, %r218;
	max.s32 	%r386, %r385, %r88;
	selp.b32 	%r387, %r218, %r386, %p71;
	add.s64 	%rd160, %rd31, %rd29;
	st.global.u32 	[%rd160], %r387;
	add.s32 	%r483, %r483, 4;
	add.s32 	%r482, %r482, 4;
	add.s32 	%r481, %r481, 4;
	shl.b32 	%r388, %r217, 2;
	add.s32 	%r480, %r480, %r388;
	setp.ne.s32 	%p72, %r482, 0;
	@%p72 bra 	$L__BB2_69;
	add.s32 	%r499, %r483, -2;
$L__BB2_99:
	cvt.u64.u32 	%rd32, %r2;
	add.s32 	%r389, %r2, -2;
	and.b32  	%r196, %r389, 3;
	setp.eq.s32 	%p73, %r196, 0;
	@%p73 bra 	$L__BB2_109;
	shl.b64 	%rd161, %rd32, 2;
	add.s64 	%rd162, %rd161, %rd3;
	add.s64 	%rd33, %rd162, -8;
	add.s64 	%rd34, %rd2, -4;
	mul.lo.s32 	%r498, %r499, %r217;
	neg.s32 	%r497, %r196;
	mov.u64 	%rd167, const_logexp_table;
$L__BB2_101:
	.pragma "nounroll";
	mul.wide.s32 	%rd163, %r499, 4;
	sub.s64 	%rd164, %rd33, %rd163;
	add.s64 	%rd165, %rd34, %rd163;
	ld.local.u32 	%r202, [%rd165];
	ld.local.u32 	%r203, [%rd164];
	abs.s32 	%r390, %r202;
	abs.s32 	%r391, %r203;
	min.u32 	%r204, %r390, %r391;
	setp.gt.s32 	%p74, %r202, 0;
	@%p74 bra 	$L__BB2_103;
	neg.s32 	%r392, %r204;
	setp.gt.s32 	%p75, %r203, 0;
	selp.b32 	%r500, %r392, %r204, %p75;
	bra.uni 	$L__BB2_104;
$L__BB2_103:
	neg.s32 	%r393, %r204;
	setp.gt.s32 	%p76, %r203, 0;
	selp.b32 	%r500, %r204, %r393, %p76;
$L__BB2_104:
	add.s32 	%r395, %r203, %r202;
	abs.s32 	%r396, %r395;
	shr.u32 	%r208, %r396, %r86;
	setp.ge.s32 	%p77, %r208, %r87;
	mov.b32 	%r501, 0;
	@%p77 bra 	$L__BB2_106;
	mul.wide.u32 	%rd166, %r208, 4;
	add.s64 	%rd168, %rd167, %rd166;
	ld.const.u32 	%r501, [%rd168];
$L__BB2_106:
	sub.s32 	%r398, %r202, %r203;
	abs.s32 	%r399, %r398;
	shr.u32 	%r211, %r399, %r86;
	setp.ge.s32 	%p78, %r211, %r87;
	mov.b32 	%r502, 0;
	@%p78 bra 	$L__BB2_108;
	mul.wide.u32 	%rd169, %r211, 4;
	add.s64 	%rd171, %rd167, %rd169;
	ld.const.u32 	%r502, [%rd171];
$L__BB2_108:
	add.s32 	%r400, %r501, %r500;
	sub.s32 	%r401, %r400, %r502;
	setp.gt.s32 	%p79, %r401, %r218;
	max.s32 	%r402, %r401, %r88;
	selp.b32 	%r403, %r218, %r402, %p79;
	mul.wide.s32 	%rd172, %r498, 4;
	add.s64 	%rd173, %rd18, %rd172;
	st.global.u32 	[%rd173], %r403;
	add.s32 	%r499, %r499, 1;
	add.s32 	%r498, %r498, %r217;
	add.s32 	%r497, %r497, 1;
	setp.ne.s32 	%p80, %r497, 0;
	@%p80 bra 	$L__BB2_101;
$L__BB2_109:
	ret;

}
	// .globl	_Z28updateCheckNodeShared_kerneliiPKiS0_S0_sssPiS1_iiS1_
.visible .entry _Z28updateCheckNodeShared_kerneliiPKiS0_S0_sssPiS1_iiS1_(
	.param .u32 _Z28updateCheckNodeShared_kerneliiPKiS0_S0_sssPiS1_iiS1__param_0,
	.param .u32 _Z28updateCheckNodeShared_kerneliiPKiS0_S0_sssPiS1_iiS1__param_1,
	.param .u64 .ptr .align 1 _Z28updateCheckNodeShared_kerneliiPKiS0_S0_sssPiS1_iiS1__param_2,
	.param .u64 .ptr .align 1 _Z28updateCheckNodeShared_kerneliiPKiS0_S0_sssPiS1_iiS1__param_3,
	.param .u64 .ptr .align 1 _Z28updateCheckNodeShared_kerneliiPKiS0_S0_sssPiS1_iiS1__param_4,
	.param .u16 _Z28updateCheckNodeShared_kerneliiPKiS0_S0_sssPiS1_iiS1__param_5,
	.param .u16 _Z28updateCheckNodeShared_kerneliiPKiS0_S0_sssPiS1_iiS1__param_6,
	.param .u16 _Z28updateCheckNodeShared_kerneliiPKiS0_S0_sssPiS1_iiS1__param_7,
	.param .u64 .ptr .align 1 _Z28updateCheckNodeShared_kerneliiPKiS0_S0_sssPiS1_iiS1__param_8,
	.param .u64 .ptr .align 1 _Z28updateCheckNodeShared_kerneliiPKiS0_S0_sssPiS1_iiS1__param_9,
	.param .u32 _Z28updateCheckNodeShared_kerneliiPKiS0_S0_sssPiS1_iiS1__param_10,
	.param .u32 _Z28updateCheckNodeShared_kerneliiPKiS0_S0_sssPiS1_iiS1__param_11,
	.param .u64 .ptr .align 1 _Z28updateCheckNodeShared_kerneliiPKiS0_S0_sssPiS1_iiS1__param_12
)
{
	.local .align 8 .b8 	__local_depot3[80];
	.reg .b64 	%SP;
	.reg .b64 	%SPL;
	.reg .pred 	%p<105>;
	.reg .b16 	%rs<14>;
	.reg .b32 	%r<503>;
	.reg .b64 	%rd<209>;

	mov.u64 	%SPL, __local_depot3;
	ld.param.u32 	%r217, [_Z28updateCheckNodeShared_kerneliiPKiS0_S0_sssPiS1_iiS1__param_0];
	ld.param.u64 	%rd38, [_Z28updateCheckNodeShared_kerneliiPKiS0_S0_sssPiS1_iiS1__param_3];
	ld.param.u32 	%r218, [_Z28updateCheckNodeShared_kerneliiPKiS0_S0_sssPiS1_iiS1__param_11];
	cvta.to.global.u64 	%rd1, %rd38;
	add.u64 	%rd2, %SPL, 0;
	add.u64 	%rd3, %SPL, 40;
	mov.u32 	%r219, %ctaid.x;
	mov.u32 	%r220, %ntid.x;
	mov.u32 	%r221, %tid.x;
	mad.lo.s32 	%r1, %r219, %r220, %r221;
	setp.ge.s32 	%p1, %r1, %r217;
	@%p1 bra 	$L__BB3_109;
	ld.param.u64 	%rd204, [_Z28updateCheckNodeShared_kerneliiPKiS0_S0_sssPiS1_iiS1__param_4];
	ld.param.u64 	%rd203, [_Z28updateCheckNodeShared_kerneliiPKiS0_S0_sssPiS1_iiS1__param_2];
	cvta.to.global.u64 	%rd41, %rd204;
	cvta.to.global.u64 	%rd42, %rd203;
	mul.wide.s32 	%rd43, %r1, 4;
	add.s64 	%rd44, %rd42, %rd43;
	ld.global.u32 	%r2, [%rd44];
	cvt.u64.u32 	%rd5, %r2;
	add.s32 	%r3, %r2, -1;
	add.s64 	%rd6, %rd41, %rd43;
	ld.global.u32 	%r222, [%rd6];
	mul.wide.s32 	%rd45, %r222, 4;
	add.s64 	%rd46, %rd1, %rd45;
	ld.global.u32 	%r223, [%rd46];
	st.local.u32 	[%rd2], %r223;
	mul.lo.s32 	%r224, %r3, %r217;
	mul.wide.s32 	%rd7, %r224, 4;
	add.s64 	%rd47, %rd6, %rd7;
	ld.global.u32 	%r225, [%rd47];
	mul.wide.s32 	%rd48, %r225, 4;
	add.s64 	%rd49, %rd1, %rd48;
	ld.global.u32 	%r226, [%rd49];
	st.local.u32 	[%rd3], %r226;
	setp.lt.s32 	%p2, %r2, 3;
	@%p2 bra 	$L__BB3_43;
	ld.param.u16 	%rs3, [_Z28updateCheckNodeShared_kerneliiPKiS0_S0_sssPiS1_iiS1__param_6];
	setp.eq.s16 	%p3, %rs3, 0;
	neg.s32 	%r4, %r218;
	@%p3 bra 	$L__BB3_6;
	add.s64 	%rd208, %rd2, 4;
	add.s64 	%rd207, %rd3, 4;
	neg.s32 	%r460, %r2;
	add.s32 	%r227, %r2, -2;
	mul.lo.s32 	%r459, %r217, %r227;
	mov.u32 	%r458, %r217;
$L__BB3_4:
	ld.param.u64 	%rd205, [_Z28updateCheckNodeShared_kerneliiPKiS0_S0_sssPiS1_iiS1__param_4];
	mul.wide.s32 	%rd50, %r458, 4;
	cvta.to.global.u64 	%rd51, %rd205;
	add.s64 	%rd53, %rd51, %rd43;
	add.s64 	%rd54, %rd53, %rd50;
	ld.local.u32 	%r58, [%rd208+-4];
	ld.global.u32 	%r228, [%rd54];
	mul.wide.s32 	%rd55, %r228, 4;
	add.s64 	%rd56, %rd1, %rd55;
	ld.global.u32 	%r59, [%rd56];
	abs.s32 	%r229, %r58;
	abs.s32 	%r230, %r59;
	min.u32 	%r60, %r229, %r230;
	setp.lt.s32 	%p4, %r58, 1;
	@%p4 bra 	$L__BB3_30;
	neg.s32 	%r232, %r60;
	setp.gt.s32 	%p6, %r59, 0;
	selp.b32 	%r461, %r60, %r232, %p6;
	bra.uni 	$L__BB3_31;
$L__BB3_6:
	cvt.u32.u64 	%r267, %rd5;
	setp.eq.s32 	%p17, %r267, 3;
	mov.b32 	%r455, 1;
	@%p17 bra 	$L__BB3_22;
	and.b32  	%r271, %r267, 2147483646;
	neg.s32 	%r450, %r271;
	add.s32 	%r272, %r267, -3;
	mul.lo.s32 	%r449, %r217, %r272;
	add.s32 	%r273, %r267, -2;
	mul.lo.s32 	%r447, %r217, %r273;
	mov.b32 	%r448, 2;
	mul.wide.s32 	%rd83, %r217, 4;
	mov.u32 	%r446, %r217;
$L__BB3_8:
	add.s32 	%r15, %r448, -1;
	mul.wide.s32 	%rd73, %r15, 4;
	add.s64 	%rd10, %rd2, %rd73;
	ld.local.u32 	%r274, [%rd10+-4];
	mul.wide.s32 	%rd74, %r446, 4;
	add.s64 	%rd75, %rd6, %rd74;
	ld.global.u32 	%r275, [%rd75];
	mul.wide.s32 	%rd76, %r275, 4;
	add.s64 	%rd77, %rd1, %rd76;
	ld.global.u32 	%r16, [%rd77];
	abs.s32 	%r276, %r274;
	abs.s32 	%r277, %r16;
	min.u32 	%r17, %r276, %r277;
	setp.gt.s32 	%p18, %r274, 0;
	@%p18 bra 	$L__BB3_10;
	neg.s32 	%r278, %r17;
	setp.gt.s32 	%p19, %r16, 0;
	selp.b32 	%r451, %r278, %r17, %p19;
	bra.uni 	$L__BB3_11;
$L__BB3_10:
	neg.s32 	%r279, %r17;
	setp.gt.s32 	%p20, %r16, 0;
	selp.b32 	%r451, %r17, %r279, %p20;
$L__BB3_11:
	setp.gt.s32 	%p21, %r451, %r218;
	max.s32 	%r280, %r451, %r4;
	selp.b32 	%r21, %r218, %r280, %p21;
	st.local.u32 	[%rd10], %r21;
	mul.wide.s32 	%rd78, %r15, 4;
	add.s64 	%rd11, %rd3, %rd78;
	ld.local.u32 	%r281, [%rd11+-4];
	mul.wide.s32 	%rd79, %r447, 4;
	add.s64 	%rd80, %rd6, %rd79;
	ld.global.u32 	%r282, [%rd80];
	mul.wide.s32 	%rd81, %r282, 4;
	add.s64 	%rd82, %rd1, %rd81;
	ld.global.u32 	%r22, [%rd82];
	abs.s32 	%r283, %r281;
	abs.s32 	%r284, %r22;
	min.u32 	%r23, %r283, %r284;
	setp.gt.s32 	%p22, %r281, 0;
	@%p22 bra 	$L__BB3_13;
	neg.s32 	%r285, %r23;
	setp.gt.s32 	%p23, %r22, 0;
	selp.b32 	%r452, %r285, %r23, %p23;
	bra.uni 	$L__BB3_14;
$L__BB3_13:
	neg.s32 	%r286, %r23;
	setp.gt.s32 	%p24, %r22, 0;
	selp.b32 	%r452, %r23, %r286, %p24;
$L__BB3_14:
	setp.gt.s32 	%p25, %r452, %r218;
	max.s32 	%r287, %r452, %r4;
	selp.b32 	%r27, %r218, %r287, %p25;
	st.local.u32 	[%rd11], %r27;
	mul.wide.s32 	%rd84, %r446, 4;
	add.s64 	%rd85, %rd6, %rd84;
	add.s64 	%rd86, %rd85, %rd83;
	ld.global.u32 	%r288, [%rd86];
	mul.wide.s32 	%rd87, %r288, 4;
	add.s64 	%rd88, %rd1, %rd87;
	ld.global.u32 	%r28, [%rd88];
	abs.s32 	%r289, %r21;
	abs.s32 	%r290, %r28;
	min.u32 	%r29, %r289, %r290;
	setp.gt.s32 	%p26, %r21, 0;
	@%p26 bra 	$L__BB3_16;
	neg.s32 	%r291, %r29;
	setp.gt.s32 	%p27, %r28, 0;
	selp.b32 	%r453, %r291, %r29, %p27;
	bra.uni 	$L__BB3_17;
$L__BB3_16:
	neg.s32 	%r292, %r29;
	setp.gt.s32 	%p28, %r28, 0;
	selp.b32 	%r453, %r29, %r292, %p28;
$L__BB3_17:
	setp.gt.s32 	%p29, %r453, %r218;
	max.s32 	%r293, %r453, %r4;
	selp.b32 	%r294, %r218, %r293, %p29;
	st.local.u32 	[%rd10+4], %r294;
	mul.wide.s32 	%rd89, %r449, 4;
	add.s64 	%rd90, %rd6, %rd89;
	ld.global.u32 	%r295, [%rd90];
	mul.wide.s32 	%rd91, %r295, 4;
	add.s64 	%rd92, %rd1, %rd91;
	ld.global.u32 	%r33, [%rd92];
	abs.s32 	%r296, %r27;
	abs.s32 	%r297, %r33;
	min.u32 	%r34, %r296, %r297;
	setp.gt.s32 	%p30, %r27, 0;
	@%p30 bra 	$L__BB3_19;
	neg.s32 	%r298, %r34;
	setp.gt.s32 	%p31, %r33, 0;
	selp.b32 	%r454, %r298, %r34, %p31;
	bra.uni 	$L__BB3_20;
$L__BB3_19:
	neg.s32 	%r299, %r34;
	setp.gt.s32 	%p32, %r33, 0;
	selp.b32 	%r454, %r34, %r299, %p32;
$L__BB3_20:
	setp.gt.s32 	%p33, %r454, %r218;
	max.s32 	%r300, %r454, %r4;
	selp.b32 	%r301, %r218, %r300, %p33;
	st.local.u32 	[%rd11+4], %r301;
	add.s32 	%r450, %r450, 2;
	shl.b32 	%r302, %r217, 1;
	sub.s32 	%r449, %r449, %r302;
	add.s32 	%r448, %r448, 2;
	sub.s32 	%r447, %r447, %r302;
	add.s32 	%r446, %r446, %r302;
	setp.ne.s32 	%p34, %r450, -2;
	@%p34 bra 	$L__BB3_8;
	add.s32 	%r455, %r448, -1;
$L__BB3_22:
	and.b32  	%r303, %r2, 1;
	setp.eq.b32 	%p35, %r303, 1;
	not.pred 	%p36, %p35;
	@%p36 bra 	$L__BB3_43;
	mul.wide.s32 	%rd93, %r455, 4;
	add.s64 	%rd94, %rd2, %rd93;
	ld.local.u32 	%r304, [%rd94+-4];
	mul.lo.s32 	%r305, %r455, %r217;
	mul.wide.s32 	%rd95, %r305, 4;
	add.s64 	%rd96, %rd6, %rd95;
	ld.global.u32 	%r306, [%rd96];
	mul.wide.s32 	%rd97, %r306, 4;
	add.s64 	%rd98, %rd1, %rd97;
	ld.global.u32 	%r45, [%rd98];
	abs.s32 	%r307, %r304;
	abs.s32 	%r308, %r45;
	min.u32 	%r46, %r307, %r308;
	setp.gt.s32 	%p37, %r304, 0;
	@%p37 bra 	$L__BB3_25;
	neg.s32 	%r309, %r46;
	setp.gt.s32 	%p38, %r45, 0;
	selp.b32 	%r456, %r309, %r46, %p38;
	bra.uni 	$L__BB3_26;
$L__BB3_25:
	neg.s32 	%r310, %r46;
	setp.gt.s32 	%p39, %r45, 0;
	selp.b32 	%r456, %r46, %r310, %p39;
$L__BB3_26:
	setp.gt.s32 	%p40, %r456, %r218;
	max.s32 	%r311, %r456, %r4;
	selp.b32 	%r312, %r218, %r311, %p40;
	mul.wide.u32 	%rd99, %r455, 4;
	add.s64 	%rd100, %rd2, %rd99;
	st.local.u32 	[%rd100], %r312;
	add.s64 	%rd102, %rd3, %rd93;
	ld.local.u32 	%r313, [%rd102+-4];
	sub.s32 	%r314, %r3, %r455;
	mul.lo.s32 	%r315, %r314, %r217;
	mul.wide.s32 	%rd103, %r315, 4;
	add.s64 	%rd104, %rd6, %rd103;
	ld.global.u32 	%r316, [%rd104];
	mul.wide.s32 	%rd105, %r316, 4;
	add.s64 	%rd106, %rd1, %rd105;
	ld.global.u32 	%r50, [%rd106];
	abs.s32 	%r317, %r313;
	abs.s32 	%r318, %r50;
	min.u32 	%r51, %r317, %r318;
	setp.gt.s32 	%p41, %r313, 0;
	@%p41 bra 	$L__BB3_28;
	neg.s32 	%r319, %r51;
	setp.gt.s32 	%p42, %r50, 0;
	selp.b32 	%r457, %r319, %r51, %p42;
	bra.uni 	$L__BB3_29;
$L__BB3_28:
	neg.s32 	%r320, %r51;
	setp.gt.s32 	%p43, %r50, 0;
	selp.b32 	%r457, %r51, %r320, %p43;
$L__BB3_29:
	setp.gt.s32 	%p44, %r457, %r218;
	max.s32 	%r321, %r457, %r4;
	selp.b32 	%r322, %r218, %r321, %p44;
	add.s64 	%rd108, %rd3, %rd99;
	st.local.u32 	[%rd108], %r322;
	bra.uni 	$L__BB3_43;
$L__BB3_30:
	neg.s32 	%r231, %r60;
	setp.gt.s32 	%p5, %r59, 0;
	selp.b32 	%r461, %r231, %r60, %p5;
$L__BB3_31:
	ld.param.u16 	%rs9, [_Z28updateCheckNodeShared_kerneliiPKiS0_S0_sssPiS1_iiS1__param_7];
	ld.param.u16 	%rs4, [_Z28updateCheckNodeShared_kerneliiPKiS0_S0_sssPiS1_iiS1__param_6];
	add.s32 	%r234, %r59, %r58;
	abs.s32 	%r235, %r234;
	cvt.u32.u16 	%r236, %rs9;
	shr.u32 	%r64, %r235, %r236;
	cvt.s32.s16 	%r237, %rs4;
	setp.ge.s32 	%p7, %r64, %r237;
	mov.b32 	%r462, 0;
	@%p7 bra 	$L__BB3_33;
	mul.wide.u32 	%rd57, %r64, 4;
	mov.u64 	%rd58, const_logexp_table;
	add.s64 	%rd59, %rd58, %rd57;
	ld.const.u32 	%r462, [%rd59];
$L__BB3_33:
	ld.param.u16 	%rs10, [_Z28updateCheckNodeShared_kerneliiPKiS0_S0_sssPiS1_iiS1__param_7];
	ld.param.u16 	%rs5, [_Z28updateCheckNodeShared_kerneliiPKiS0_S0_sssPiS1_iiS1__param_6];
	sub.s32 	%r239, %r58, %r59;
	abs.s32 	%r240, %r239;
	cvt.u32.u16 	%r241, %rs10;
	shr.u32 	%r67, %r240, %r241;
	cvt.s32.s16 	%r242, %rs5;
	setp.ge.s32 	%p8, %r67, %r242;
	mov.b32 	%r463, 0;
	@%p8 bra 	$L__BB3_35;
	mul.wide.u32 	%rd60, %r67, 4;
	mov.u64 	%rd61, const_logexp_table;
	add.s64 	%rd62, %rd61, %rd60;
	ld.const.u32 	%r463, [%rd62];
$L__BB3_35:
	add.s32 	%r243, %r462, %r461;
	sub.s32 	%r244, %r243, %r463;
	setp.gt.s32 	%p9, %r244, %r218;
	max.s32 	%r245, %r244, %r4;
	selp.b32 	%r246, %r218, %r245, %p9;
	st.local.u32 	[%rd208], %r246;
	ld.local.u32 	%r70, [%rd207+-4];
	mul.wide.s32 	%rd63, %r459, 4;
	add.s64 	%rd64, %rd6, %rd63;
	ld.global.u32 	%r247, [%rd64];
	mul.wide.s32 	%rd65, %r247, 4;
	add.s64 	%rd66, %rd1, %rd65;
	ld.global.u32 	%r71, [%rd66];
	abs.s32 	%r248, %r70;
	abs.s32 	%r249, %r71;
	min.u32 	%r72, %r248, %r249;
	setp.lt.s32 	%p10, %r70, 1;
	@%p10 bra 	$L__BB3_37;
	neg.s32 	%r251, %r72;
	setp.gt.s32 	%p12, %r71, 0;
	selp.b32 	%r464, %r72, %r251, %p12;
	bra.uni 	$L__BB3_38;
$L__BB3_37:
	neg.s32 	%r250, %r72;
	setp.gt.s32 	%p11, %r71, 0;
	selp.b32 	%r464, %r250, %r72, %p11;
$L__BB3_38:
	ld.param.u16 	%rs11, [_Z28updateCheckNodeShared_kerneliiPKiS0_S0_sssPiS1_iiS1__param_7];
	ld.param.u16 	%rs6, [_Z28updateCheckNodeShared_kerneliiPKiS0_S0_sssPiS1_iiS1__param_6];
	add.s32 	%r253, %r71, %r70;
	abs.s32 	%r254, %r253;
	cvt.u32.u16 	%r255, %rs11;
	shr.u32 	%r76, %r254, %r255;
	cvt.s32.s16 	%r256, %rs6;
	setp.ge.s32 	%p13, %r76, %r256;
	mov.b32 	%r465, 0;
	@%p13 bra 	$L__BB3_40;
	mul.wide.u32 	%rd67, %r76, 4;
	mov.u64 	%rd68, const_logexp_table;
	add.s64 	%rd69, %rd68, %rd67;
	ld.const.u32 	%r465, [%rd69];
$L__BB3_40:
	ld.param.u16 	%rs12, [_Z28updateCheckNodeShared_kerneliiPKiS0_S0_sssPiS1_iiS1__param_7];
	ld.param.u16 	%rs7, [_Z28updateCheckNodeShared_kerneliiPKiS0_S0_sssPiS1_iiS1__param_6];
	sub.s32 	%r258, %r70, %r71;
	abs.s32 	%r259, %r258;
	cvt.u32.u16 	%r260, %rs12;
	shr.u32 	%r79, %r259, %r260;
	cvt.s32.s16 	%r261, %rs7;
	setp.ge.s32 	%p14, %r79, %r261;
	mov.b32 	%r466, 0;
	@%p14 bra 	$L__BB3_42;
	mul.wide.u32 	%rd70, %r79, 4;
	mov.u64 	%rd71, const_logexp_table;
	add.s64 	%rd72, %rd71, %rd70;
	ld.const.u32 	%r466, [%rd72];
$L__BB3_42:
	add.s32 	%r262, %r465, %r464;
	sub.s32 	%r263, %r262, %r466;
	setp.gt.s32 	%p15, %r263, %r218;
	max.s32 	%r264, %r263, %r4;
	selp.b32 	%r265, %r218, %r264, %p15;
	st.local.u32 	[%rd207], %r265;
	add.s64 	%rd208, %rd208, 4;
	add.s64 	%rd207, %rd207, 4;
	add.s32 	%r460, %r460, 1;
	sub.s32 	%r459, %r459, %r217;
	add.s32 	%r458, %r458, %r217;
	setp.ne.s32 	%p16, %r460, -2;
	@%p16 bra 	$L__BB3_4;
$L__BB3_43:
	ld.param.u64 	%rd206, [_Z28updateCheckNodeShared_kerneliiPKiS0_S0_sssPiS1_iiS1__param_12];
	cvt.u64.u32 	%rd17, %r2;
	setp.lt.s32 	%p45, %r2, 3;
	add.s32 	%r85, %r2, -2;
	mul.wide.s32 	%rd109, %r2, 4;
	add.s64 	%rd110, %rd3, %rd109;
	ld.local.u32 	%r323, [%rd110+-8];
	cvta.to.global.u64 	%rd111, %rd206;
	mul.wide.s32 	%rd112, %r1, 4;
	add.s64 	%rd18, %rd111, %rd112;
	st.global.u32 	[%rd18], %r323;
	add.s64 	%rd113, %rd2, %rd109;
	ld.local.u32 	%r324, [%rd113+-8];
	add.s64 	%rd114, %rd18, %rd7;
	st.global.u32 	[%rd114], %r324;
	@%p45 bra 	$L__BB3_109;
	ld.param.u16 	%rs13, [_Z28updateCheckNodeShared_kerneliiPKiS0_S0_sssPiS1_iiS1__param_7];
	ld.param.u16 	%rs8, [_Z28updateCheckNodeShared_kerneliiPKiS0_S0_sssPiS1_iiS1__param_6];
	setp.ne.s16 	%p46, %rs8, 0;
	cvt.u32.u16 	%r86, %rs13;
	cvt.s32.s16 	%r87, %rs8;
	neg.s32 	%r88, %r218;
	@%p46 bra 	$L__BB3_67;
	cvt.u32.u64 	%r405, %rd17;
	add.s32 	%r406, %r405, -3;
	and.b32  	%r89, %r85, 3;
	setp.lt.u32 	%p81, %r406, 3;
	mov.b32 	%r478, 1;
	@%p81 bra 	$L__BB3_61;
	and.b32  	%r409, %r85, -4;
	neg.s32 	%r469, %r409;
	shl.b64 	%rd174, %rd17, 2;
	add.s64 	%rd175, %rd174, %rd3;
	add.s64 	%rd19, %rd175, -8;
	shl.b32 	%r91, %r217, 2;
	mov.b32 	%r470, 3;
	mov.b32 	%r468, 4;
	mul.wide.s32 	%rd22, %r217, 4;
	mov.u32 	%r467, %r217;
$L__BB3_47:
	add.s32 	%r96, %r470, -2;
	cvt.s64.s32 	%rd176, %r96;
	mul.wide.s32 	%rd177, %r96, 4;
	add.s64 	%rd20, %rd2, %rd177;
	ld.local.u32 	%r410, [%rd20+-4];
	sub.s64 	%rd179, %rd17, %rd176;
	shl.b64 	%rd180, %rd179, 2;
	add.s64 	%rd181, %rd3, %rd180;
	ld.local.u32 	%r97, [%rd181+-8];
	abs.s32 	%r411, %r410;
	abs.s32 	%r412, %r97;
	min.u32 	%r98, %r411, %r412;
	setp.gt.s32 	%p82, %r410, 0;
	@%p82 bra 	$L__BB3_49;
	neg.s32 	%r413, %r98;
	setp.gt.s32 	%p83, %r97, 0;
	selp.b32 	%r471, %r413, %r98, %p83;
	bra.uni 	$L__BB3_50;
$L__BB3_49:
	neg.s32 	%r414, %r98;
	setp.gt.s32 	%p84, %r97, 0;
	selp.b32 	%r471, %r98, %r414, %p84;
$L__BB3_50:
	setp.gt.s32 	%p85, %r471, %r218;
	max.s32 	%r415, %r471, %r88;
	selp.b32 	%r416, %r218, %r415, %p85;
	mul.wide.s32 	%rd182, %r467, 4;
	add.s64 	%rd21, %rd18, %rd182;
	st.global.u32 	[%rd21], %r416;
	add.s32 	%r417, %r96, 1;
	ld.local.u32 	%r418, [%rd20];
	cvt.s64.s32 	%rd183, %r417;
	sub.s64 	%rd185, %rd17, %rd183;
	shl.b64 	%rd186, %rd185, 2;
	add.s64 	%rd187, %rd3, %rd186;
	ld.local.u32 	%r102, [%rd187+-8];
	abs.s32 	%r419, %r418;
	abs.s32 	%r420, %r102;
	min.u32 	%r103, %r419, %r420;
	setp.gt.s32 	%p86, %r418, 0;
	@%p86 bra 	$L__BB3_52;
	neg.s32 	%r421, %r103;
	setp.gt.s32 	%p87, %r102, 0;
	selp.b32 	%r472, %r421, %r103, %p87;
	bra.uni 	$L__BB3_53;
$L__BB3_52:
	neg.s32 	%r422, %r103;
	setp.gt.s32 	%p88, %r102, 0;
	selp.b32 	%r472, %r103, %r422, %p88;
$L__BB3_53:
	setp.gt.s32 	%p89, %r472, %r218;
	max.s32 	%r423, %r472, %r88;
	selp.b32 	%r424, %r218, %r423, %p89;
	add.s64 	%rd23, %rd21, %rd22;
	st.global.u32 	[%rd23], %r424;
	ld.local.u32 	%r425, [%rd20+4];
	cvt.s64.s32 	%rd188, %r470;
	cvt.u64.u32 	%rd189, %r2;
	sub.s64 	%rd190, %rd189, %rd188;
	shl.b64 	%rd191, %rd190, 2;
	add.s64 	%rd192, %rd3, %rd191;
	ld.local.u32 	%r107, [%rd192+-8];
	abs.s32 	%r426, %r425;
	abs.s32 	%r427, %r107;
	min.u32 	%r108, %r426, %r427;
	setp.gt.s32 	%p90, %r425, 0;
	@%p90 bra 	$L__BB3_55;
	neg.s32 	%r428, %r108;
	setp.gt.s32 	%p91, %r107, 0;
	selp.b32 	%r473, %r428, %r108, %p91;
	bra.uni 	$L__BB3_56;
$L__BB3_55:
	neg.s32 	%r429, %r108;
	setp.gt.s32 	%p92, %r107, 0;
	selp.b32 	%r473, %r108, %r429, %p92;
$L__BB3_56:
	setp.gt.s32 	%p93, %r473, %r218;
	max.s32 	%r430, %r473, %r88;
	selp.b32 	%r431, %r218, %r430, %p93;
	add.s64 	%rd24, %rd23, %rd22;
	st.global.u32 	[%rd24], %r431;
	ld.local.u32 	%r432, [%rd20+8];
	mul.wide.s32 	%rd193, %r468, 4;
	sub.s64 	%rd194, %rd19, %rd193;
	ld.local.u32 	%r112, [%rd194];
	abs.s32 	%r433, %r432;
	abs.s32 	%r434, %r112;
	min.u32 	%r113, %r433, %r434;
	setp.gt.s32 	%p94, %r432, 0;
	@%p94 bra 	$L__BB3_58;
	neg.s32 	%r435, %r113;
	setp.gt.s32 	%p95, %r112, 0;
	selp.b32 	%r474, %r435, %r113, %p95;
	bra.uni 	$L__BB3_59;
$L__BB3_58:
	neg.s32 	%r436, %r113;
	setp.gt.s32 	%p96, %r112, 0;
	selp.b32 	%r474, %r113, %r436, %p96;
$L__BB3_59:
	setp.gt.s32 	%p97, %r474, %r218;
	max.s32 	%r437, %r474, %r88;
	selp.b32 	%r438, %r218, %r437, %p97;
	add.s64 	%rd195, %rd24, %rd22;
	st.global.u32 	[%rd195], %r438;
	add.s32 	%r470, %r470, 4;
	add.s32 	%r469, %r469, 4;
	add.s32 	%r468, %r468, 4;
	add.s32 	%r467, %r467, %r91;
	setp.ne.s32 	%p98, %r469, 0;
	@%p98 bra 	$L__BB3_47;
	add.s32 	%r478, %r470, -2;
$L__BB3_61:
	setp.eq.s32 	%p99, %r89, 0;
	@%p99 bra 	$L__BB3_109;
	mul.wide.u32 	%rd196, %r2, 4;
	add.s64 	%rd197, %rd196, %rd3;
	add.s64 	%rd25, %rd197, -8;
	add.s64 	%rd26, %rd2, -4;
	mul.lo.s32 	%r477, %r478, %r217;
	neg.s32 	%r476, %r89;
$L__BB3_63:
	.pragma "nounroll";
	mul.wide.s32 	%rd198, %r478, 4;
	sub.s64 	%rd199, %rd25, %rd198;
	add.s64 	%rd200, %rd26, %rd198;
	ld.local.u32 	%r439, [%rd200];
	ld.local.u32 	%r128, [%rd199];
	abs.s32 	%r440, %r439;
	abs.s32 	%r441, %r128;
	min.u32 	%r129, %r440, %r441;
	setp.gt.s32 	%p100, %r439, 0;
	@%p100 bra 	$L__BB3_65;
	neg.s32 	%r442, %r129;
	setp.gt.s32 	%p101, %r128, 0;
	selp.b32 	%r479, %r442, %r129, %p101;
	bra.uni 	$L__BB3_66;
$L__BB3_65:
	neg.s32 	%r443, %r129;
	setp.gt.s32 	%p102, %r128, 0;
	selp.b32 	%r479, %r129, %r443, %p102;
$L__BB3_66:
	setp.gt.s32 	%p103, %r479, %r218;
	max.s32 	%r444, %r479, %r88;
	selp.b32 	%r445, %r218, %r444, %p103;
	mul.wide.s32 	%rd201, %r477, 4;
	add.s64 	%rd202, %rd18, %rd201;
	st.global.u32 	[%rd202], %r445;
	add.s32 	%r478, %r478, 1;
	add.s32 	%r477, %r477, %r217;
	add.s32 	%r476, %r476, 1;
	setp.eq.s32 	%p104, %r476, 0;
	@%p104 bra 	$L__BB3_109;
	bra.uni 	$L__BB3_63;
$L__BB3_67:
	cvt.u32.u64 	%r326, %rd17;
	add.s32 	%r327, %r326, -3;
	setp.lt.u32 	%p47, %r327, 3;
	mov.b32 	%r499, 1;
	@%p47 bra 	$L__BB3_99;
	and.b32  	%r330, %r85, -4;
	neg.s32 	%r482, %r330;
	mov.b32 	%r483, 3;
	mov.b32 	%r481, 4;
	mov.u64 	%rd122, const_logexp_table;
	mul.wide.s32 	%rd29, %r217, 4;
	mul.wide.u32 	%rd150, %r2, 4;
	add.s64 	%rd151, %rd150, %rd3;
	mov.u32 	%r480, %r217;
$L__BB3_69:
	add.s32 	%r141, %r483, -2;
	cvt.s64.s32 	%rd115, %r141;
	mul.wide.s32 	%rd116, %r141, 4;
	add.s64 	%rd27, %rd2, %rd116;
	ld.local.u32 	%r142, [%rd27+-4];
	sub.s64 	%rd118, %rd17, %rd115;
	shl.b64 	%rd119, %rd118, 2;
	add.s64 	%rd120, %rd3, %rd119;
	ld.local.u32 	%r143, [%rd120+-8];
	abs.s32 	%r331, %r142;
	abs.s32 	%r332, %r143;
	min.u32 	%r144, %r331, %r332;
	setp.lt.s32 	%p48, %r142, 1;
	@%p48 bra 	$L__BB3_71;
	neg.s32 	%r334, %r144;
	setp.gt.s32 	%p50, %r143, 0;
	selp.b32 	%r484, %r144, %r334, %p50;
	bra.uni 	$L__BB3_72;
$L__BB3_71:
	neg.s32 	%r333, %r144;
	setp.gt.s32 	%p49, %r143, 0;
	selp.b32 	%r484, %r333, %r144, %p49;
$L__BB3_72:
	add.s32 	%r336, %r143, %r142;
	abs.s32 	%r337, %r336;
	shr.u32 	%r148, %r337, %r86;
	setp.ge.s32 	%p51, %r148, %r87;
	mov.b32 	%r485, 0;
	@%p51 bra 	$L__BB3_74;
	mul.wide.u32 	%rd121, %r148, 4;
	add.s64 	%rd123, %rd122, %rd121;
	ld.const.u32 	%r485, [%rd123];
$L__BB3_74:
	sub.s32 	%r339, %r142, %r143;
	abs.s32 	%r340, %r339;
	shr.u32 	%r151, %r340, %r86;
	setp.ge.s32 	%p52, %r151, %r87;
	mov.b32 	%r486, 0;
	@%p52 bra 	$L__BB3_76;
	mul.wide.u32 	%rd124, %r151, 4;
	add.s64 	%rd126, %rd122, %rd124;
	ld.const.u32 	%r486, [%rd126];
$L__BB3_76:
	add.s32 	%r341, %r485, %r484;
	sub.s32 	%r342, %r341, %r486;
	setp.gt.s32 	%p53, %r342, %r218;
	max.s32 	%r343, %r342, %r88;
	selp.b32 	%r344, %r218, %r343, %p53;
	mul.wide.s32 	%rd127, %r480, 4;
	add.s64 	%rd28, %rd18, %rd127;
	st.global.u32 	[%rd28], %r344;
	add.s32 	%r345, %r141, 1;
	ld.local.u32 	%r154, [%rd27];
	cvt.s64.s32 	%rd128, %r345;
	sub.s64 	%rd130, %rd17, %rd128;
	shl.b64 	%rd131, %rd130, 2;
	add.s64 	%rd132, %rd3, %rd131;
	ld.local.u32 	%r155, [%rd132+-8];
	abs.s32 	%r346, %r154;
	abs.s32 	%r347, %r155;
	min.u32 	%r156, %r346, %r347;
	setp.gt.s32 	%p54, %r154, 0;
	@%p54 bra 	$L__BB3_78;
	neg.s32 	%r348, %r156;
	setp.gt.s32 	%p55, %r155, 0;
	selp.b32 	%r487, %r348, %r156, %p55;
	bra.uni 	$L__BB3_79;
$L__BB3_78:
	neg.s32 	%r349, %r156;
	setp.gt.s32 	%p56, %r155, 0;
	selp.b32 	%r487, %r156, %r349, %p56;
$L__BB3_79:
	add.s32 	%r351, %r155, %r154;
	abs.s32 	%r352, %r351;
	shr.u32 	%r160, %r352, %r86;
	setp.ge.s32 	%p57, %r160, %r87;
	mov.b32 	%r488, 0;
	@%p57 bra 	$L__BB3_81;
	mul.wide.u32 	%rd133, %r160, 4;
	add.s64 	%rd135, %rd122, %rd133;
	ld.const.u32 	%r488, [%rd135];
$L__BB3_81:
	sub.s32 	%r354, %r154, %r155;
	abs.s32 	%r355, %r354;
	shr.u32 	%r163, %r355, %r86;
	setp.ge.s32 	%p58, %r163, %r87;
	mov.b32 	%r489, 0;
	@%p58 bra 	$L__BB3_83;
	mul.wide.u32 	%rd136, %r163, 4;
	add.s64 	%rd138, %rd122, %rd136;
	ld.const.u32 	%r489, [%rd138];
$L__BB3_83:
	add.s32 	%r356, %r488, %r487;
	sub.s32 	%r357, %r356, %r489;
	setp.gt.s32 	%p59, %r357, %r218;
	max.s32 	%r358, %r357, %r88;
	selp.b32 	%r359, %r218, %r358, %p59;
	add.s64 	%rd30, %rd28, %rd29;
	st.global.u32 	[%rd30], %r359;
	ld.local.u32 	%r166, [%rd27+4];
	cvt.s64.s32 	%rd139, %r483;
	sub.s64 	%rd141, %rd17, %rd139;
	shl.b64 	%rd142, %rd141, 2;
	add.s64 	%rd143, %rd3, %rd142;
	ld.local.u32 	%r167, [%rd143+-8];
	abs.s32 	%r360, %r166;
	abs.s32 	%r361, %r167;
	min.u32 	%r168, %r360, %r361;
	setp.gt.s32 	%p60, %r166, 0;
	@%p60 bra 	$L__BB3_85;
	neg.s32 	%r362, %r168;
	setp.gt.s32 	%p61, %r167, 0;
	selp.b32 	%r490, %r362, %r168, %p61;
	bra.uni 	$L__BB3_86;
$L__BB3_85:
	neg.s32 	%r363, %r168;
	setp.gt.s32 	%p62, %r167, 0;
	selp.b32 	%r490, %r168, %r363, %p62;
$L__BB3_86:
	add.s32 	%r365, %r167, %r166;
	abs.s32 	%r366, %r365;
	shr.u32 	%r172, %r366, %r86;
	setp.ge.s32 	%p63, %r172, %r87;
	mov.b32 	%r491, 0;
	@%p63 bra 	$L__BB3_88;
	mul.wide.u32 	%rd144, %r172, 4;
	add.s64 	%rd146, %rd122, %rd144;
	ld.const.u32 	%r491, [%rd146];
$L__BB3_88:
	sub.s32 	%r368, %r166, %r167;
	abs.s32 	%r369, %r368;
	shr.u32 	%r175, %r369, %r86;
	setp.ge.s32 	%p64, %r175, %r87;
	mov.b32 	%r492, 0;
	@%p64 bra 	$L__BB3_90;
	mul.wide.u32 	%rd147, %r175, 4;
	add.s64 	%rd149, %rd122, %rd147;
	ld.const.u32 	%r492, [%rd149];
$L__BB3_90:
	add.s32 	%r370, %r491, %r490;
	sub.s32 	%r371, %r370, %r492;
	setp.gt.s32 	%p65, %r371, %r218;
	max.s32 	%r372, %r371, %r88;
	selp.b32 	%r373, %r218, %r372, %p65;
	add.s64 	%rd31, %rd30, %rd29;
	st.global.u32 	[%rd31], %r373;
	ld.local.u32 	%r178, [%rd27+8];
	mul.wide.s32 	%rd152, %r481, 4;
	sub.s64 	%rd153, %rd151, %rd152;
	ld.local.u32 	%r179, [%rd153+-8];
	abs.s32 	%r374, %r178;
	abs.s32 	%r375, %r179;
	min.u32 	%r180, %r374, %r375;
	setp.gt.s32 	%p66, %r178, 0;
	@%p66 bra 	$L__BB3_92;
	neg.s32 	%r376, %r180;
	setp.gt.s32 	%p67, %r179, 0;
	selp.b32 	%r493, %r376, %r180, %p67;
	bra.uni 	$L__BB3_93;
$L__BB3_92:
	neg.s32 	%r377, %r180;
	setp.gt.s32 	%p68, %r179, 0;
	selp.b32 	%r493, %r180, %r377, %p68;
$L__BB3_93:
	add.s32 	%r379, %r179, %r178;
	abs.s32 	%r380, %r379;
	shr.u32 	%r184, %r380, %r86;
	setp.ge.s32 	%p69, %r184, %r87;
	mov.b32 	%r494, 0;
	@%p69 bra 	$L__BB3_95;
	mul.wide.u32 	%rd154, %r184, 4;
	mov.u64 	%rd155, const_logexp_table;
	add.s64 	%rd156, %rd155, %rd154;
	ld.const.u32 	%r494, [%rd156];
$L__BB3_95:
	sub.s32 	%r382, %r178, %r179;
	abs.s32 	%r383, %r382;
	shr.u32 	%r187, %r383, %r86;
	setp.ge.s32 	%p70, %r187, %r87;
	mov.b32 	%r495, 0;
	@%p70 bra 	$L__BB3_97;
	mul.wide.u32 	%rd157, %r187, 4;
	mov.u64 	%rd158, const_logexp_table;
	add.s64 	%rd159, %rd158, %rd157;
	ld.const.u32 	%r495, [%rd159];
$L__BB3_97:
	add.s32 	%r384, %r494, %r493;
	sub.s32 	%r385, %r384, %r495;
	setp.gt.s32 	%p71, %r385, %r218;
	max.s32 	%r386, %r385, %r88;
	selp.b32 	%r387, %r218, %r386, %p71;
	add.s64 	%rd160, %rd31, %rd29;
	st.global.u32 	[%rd160], %r387;
	add.s32 	%r483, %r483, 4;
	add.s32 	%r482, %r482, 4;
	add.s32 	%r481, %r481, 4;
	shl.b32 	%r388, %r217, 2;
	add.s32 	%r480, %r480, %r388;
	setp.ne.s32 	%p72, %r482, 0;
	@%p72 bra 	$L__BB3_69;
	add.s32 	%r499, %r483, -2;
$L__BB3_99:
	cvt.u64.u32 	%rd32, %r2;
	add.s32 	%r389, %r2, -2;
	and.b32  	%r196, %r389, 3;
	setp.eq.s32 	%p73, %r196, 0;
	@%p73 bra 	$L__BB3_109;
	shl.b64 	%rd161, %rd32, 2;
	add.s64 	%rd162, %rd161, %rd3;
	add.s64 	%rd33, %rd162, -8;
	add.s64 	%rd34, %rd2, -4;
	mul.lo.s32 	%r498, %r499, %r217;
	neg.s32 	%r497, %r196;
	mov.u64 	%rd167, const_logexp_table;
$L__BB3_101:
	.pragma "nounroll";
	mul.wide.s32 	%rd163, %r499, 4;
	sub.s64 	%rd164, %rd33, %rd163;
	add.s64 	%rd165, %rd34, %rd163;
	ld.local.u32 	%r202, [%rd165];
	ld.local.u32 	%r203, [%rd164];
	abs.s32 	%r390, %r202;
	abs.s32 	%r391, %r203;
	min.u32 	%r204, %r390, %r391;
	setp.gt.s32 	%p74, %r202, 0;
	@%p74 bra 	$L__BB3_103;
	neg.s32 	%r392, %r204;
	setp.gt.s32 	%p75, %r203, 0;
	selp.b32 	%r500, %r392, %r204, %p75;
	bra.uni 	$L__BB3_104;
$L__BB3_103:
	neg.s32 	%r393, %r204;
	setp.gt.s32 	%p76, %r203, 0;
	selp.b32 	%r500, %r204, %r393, %p76;
$L__BB3_104:
	add.s32 	%r395, %r203, %r202;
	abs.s32 	%r396, %r395;
	shr.u32 	%r208, %r396, %r86;
	setp.ge.s32 	%p77, %r208, %r87;
	mov.b32 	%r501, 0;
	@%p77 bra 	$L__BB3_106;
	mul.wide.u32 	%rd166, %r208, 4;
	add.s64 	%rd168, %rd167, %rd166;
	ld.const.u32 	%r501, [%rd168];
$L__BB3_106:
	sub.s32 	%r398, %r202, %r203;
	abs.s32 	%r399, %r398;
	shr.u32 	%r211, %r399, %r86;
	setp.ge.s32 	%p78, %r211, %r87;
	mov.b32 	%r502, 0;
	@%p78 bra 	$L__BB3_108;
	mul.wide.u32 	%rd169, %r211, 4;
	add.s64 	%rd171, %rd167, %rd169;
	ld.const.u32 	%r502, [%rd171];
$L__BB3_108:
	add.s32 	%r400, %r501, %r500;
	sub.s32 	%r401, %r400, %r502;
	setp.gt.s32 	%p79, %r401, %r218;
	max.s32 	%r402, %r401, %r88;
	selp.b32 	%r403, %r218, %r402, %p79;
	mul.wide.s32 	%rd172, %r498, 4;
	add.s64 	%rd173, %rd18, %rd172;
	st.global.u32 	[%rd173], %r403;
	add.s32 	%r499, %r499, 1;
	add.s32 	%r498, %r498, %r217;
	add.s32 	%r497, %r497, 1;
	setp.ne.s32 	%p80, %r497, 0;
	@%p80 bra 	$L__BB3_101;
$L__BB3_109:
	ret;

}
	// .globl	_Z20initializeMVC_kerneliPKiS0_Pi
.visible .entry _Z20initializeMVC_kerneliPKiS0_Pi(
	.param .u32 _Z20initializeMVC_kerneliPKiS0_Pi_param_0,
	.param .u64 .ptr .align 1 _Z20initializeMVC_kerneliPKiS0_Pi_param_1,
	.param .u64 .ptr .align 1 _Z20initializeMVC_kerneliPKiS0_Pi_param_2,
	.param .u64 .ptr .align 1 _Z20initializeMVC_kerneliPKiS0_Pi_param_3
)
{
	.reg .pred 	%p<4>;
	.reg .b32 	%r<16>;
	.reg .b64 	%rd<13>;

	ld.param.u32 	%r7, [_Z20initializeMVC_kerneliPKiS0_Pi_param_0];
	ld.param.u64 	%rd3, [_Z20initializeMVC_kerneliPKiS0_Pi_param_1];
	ld.param.u64 	%rd4, [_Z20initializeMVC_kerneliPKiS0_Pi_param_2];
	ld.param.u64 	%rd5, [_Z20initializeMVC_kerneliPKiS0_Pi_param_3];
	mov.u32 	%r8, %ctaid.x;
	mov.u32 	%r9, %ntid.x;
	mov.u32 	%r10, %tid.x;
	mad.lo.s32 	%r15, %r8, %r9, %r10;
	setp.ge.s32 	%p1, %r15, %r7;
	@%p1 bra 	$L__BB4_4;
	cvta.to.global.u64 	%rd6, %rd3;
	mul.wide.s32 	%rd7, %r15, 4;
	add.s64 	%rd1, %rd6, %rd7;
	ld.global.u32 	%r11, [%rd1];
	setp.lt.s32 	%p2, %r11, 1;
	@%p2 bra 	$L__BB4_4;
	cvta.to.global.u64 	%rd8, %rd4;
	add.s64 	%rd10, %rd8, %rd7;
	ld.global.u32 	%r2, [%rd10];
	cvta.to.global.u64 	%rd2, %rd5;
	mov.b32 	%r14, 0;
$L__BB4_3:
	mul.wide.s32 	%rd11, %r15, 4;
	add.s64 	%rd12, %rd2, %rd11;
	st.global.u32 	[%rd12], %r2;
	add.s32 	%r15, %r15, %r7;
	add.s32 	%r14, %r14, 1;
	ld.global.u32 	%r13, [%rd1];
	setp.lt.s32 	%p3, %r14, %r13;
	@%p3 bra 	$L__BB4_3;
$L__BB4_4:
	ret;

}
	// .globl	_Z33updateVariableNodeAndCheck_kerneliiPKiS0_S0_S0_S0_S0_PiS1_S1_
.visible .entry _Z33updateVariableNodeAndCheck_kerneliiPKiS0_S0_S0_S0_S0_PiS1_S1_(
	.param .u32 _Z33updateVariableNodeAndCheck_kerneliiPKiS0_S0_S0_S0_S0_PiS1_S1__param_0,
	.param .u32 _Z33updateVariableNodeAndCheck_kerneliiPKiS0_S0_S0_S0_S0_PiS1_S1__param_1,
	.param .u64 .ptr .align 1 _Z33updateVariableNodeAndCheck_kerneliiPKiS0_S0_S0_S0_S0_PiS1_S1__param_2,
	.param .u64 .ptr .align 1 _Z33updateVariableNodeAndCheck_kerneliiPKiS0_S0_S0_S0_S0_PiS1_S1__param_3,
	.param .u64 .ptr .align 1 _Z33updateVariableNodeAndCheck_kerneliiPKiS0_S0_S0_S0_S0_PiS1_S1__param_4,
	.param .u64 .ptr .align 1 _Z33updateVariableNodeAndCheck_kerneliiPKiS0_S0_S0_S0_S0_PiS1_S1__param_5,
	.param .u64 .ptr .align 1 _Z33updateVariableNodeAndCheck_kerneliiPKiS0_S0_S0_S0_S0_PiS1_S1__param_6,
	.param .u64 .ptr .align 1 _Z33updateVariableNodeAndCheck_kerneliiPKiS0_S0_S0_S0_S0_PiS1_S1__param_7,
	.param .u64 .ptr .align 1 _Z33updateVariableNodeAndCheck_kerneliiPKiS0_S0_S0_S0_S0_PiS1_S1__param_8,
	.param .u64 .ptr .align 1 _Z33updateVariableNodeAndCheck_kerneliiPKiS0_S0_S0_S0_S0_PiS1_S1__param_9,
	.param .u64 .ptr .align 1 _Z33updateVariableNodeAndCheck_kerneliiPKiS0_S0_S0_S0_S0_PiS1_S1__param_10
)
{
	.reg .pred 	%p<26>;
	.reg .b32 	%r<333>;
	.reg .b64 	%rd<220>;

	ld.param.u32 	%r75, [_Z33updateVariableNodeAndCheck_kerneliiPKiS0_S0_S0_S0_S0_PiS1_S1__param_0];
	ld.param.u32 	%r76, [_Z33updateVariableNodeAndCheck_kerneliiPKiS0_S0_S0_S0_S0_PiS1_S1__param_1];
	ld.param.u64 	%rd8, [_Z33updateVariableNodeAndCheck_kerneliiPKiS0_S0_S0_S0_S0_PiS1_S1__param_2];
	ld.param.u64 	%rd12, [_Z33updateVariableNodeAndCheck_kerneliiPKiS0_S0_S0_S0_S0_PiS1_S1__param_4];
	ld.param.u64 	%rd13, [_Z33updateVariableNodeAndCheck_kerneliiPKiS0_S0_S0_S0_S0_PiS1_S1__param_5];
	ld.param.u64 	%rd10, [_Z33updateVariableNodeAndCheck_kerneliiPKiS0_S0_S0_S0_S0_PiS1_S1__param_6];
	ld.param.u64 	%rd14, [_Z33updateVariableNodeAndCheck_kerneliiPKiS0_S0_S0_S0_S0_PiS1_S1__param_7];
	ld.param.u64 	%rd15, [_Z33updateVariableNodeAndCheck_kerneliiPKiS0_S0_S0_S0_S0_PiS1_S1__param_8];
	ld.param.u64 	%rd11, [_Z33updateVariableNodeAndCheck_kerneliiPKiS0_S0_S0_S0_S0_PiS1_S1__param_9];
	ld.param.u64 	%rd16, [_Z33updateVariableNodeAndCheck_kerneliiPKiS0_S0_S0_S0_S0_PiS1_S1__param_10];
	cvta.to.global.u64 	%rd1, %rd14;
	cvta.to.global.u64 	%rd2, %rd12;
	cvta.to.global.u64 	%rd3, %rd13;
	cvta.to.global.u64 	%rd4, %rd16;
	cvta.to.global.u64 	%rd5, %rd15;
	mov.u32 	%r77, %ctaid.x;
	mov.u32 	%r78, %ntid.x;
	mov.u32 	%r79, %tid.x;
	mad.lo.s32 	%r321, %r77, %r78, %r79;
	setp.ge.s32 	%p1, %r321, %r75;
	@%p1 bra 	$L__BB5_35;
	cvta.to.global.u64 	%rd17, %rd8;
	cvta.to.global.u64 	%rd18, %rd10;
	mul.wide.s32 	%rd19, %r321, 4;
	add.s64 	%rd20, %rd18, %rd19;
	ld.global.u32 	%r314, [%rd20];
	add.s64 	%rd6, %rd17, %rd19;
	ld.global.u32 	%r3, [%rd6];
	setp.lt.s32 	%p2, %r3, 1;
	@%p2 bra 	$L__BB5_14;
	setp.lt.u32 	%p3, %r3, 16;
	mov.b32 	%r306, 0;
	@%p3 bra 	$L__BB5_5;
	and.b32  	%r306, %r3, 2147483632;
	neg.s32 	%r300, %r306;
	shl.b32 	%r5, %r75, 4;
	mul.wide.s32 	%rd25, %r75, 4;
	mov.u32 	%r299, %r321;
$L__BB5_4:
	.pragma "nounroll";
	mul.wide.s32 	%rd21, %r299, 4;
	add.s64 	%rd22, %rd2, %rd21;
	ld.global.u32 	%r83, [%rd22];
	mul.wide.s32 	%rd23, %r83, 4;
	add.s64 	%rd24, %rd1, %rd23;
	ld.global.u32 	%r84, [%rd24];
	add.s32 	%r85, %r84, %r314;
	add.s64 	%rd26, %rd22, %rd25;
	ld.global.u32 	%r86, [%rd26];
	mul.wide.s32 	%rd27, %r86, 4;
	add.s64 	%rd28, %rd1, %rd27;
	ld.global.u32 	%r87, [%rd28];
	add.s32 	%r88, %r87, %r85;
	add.s64 	%rd29, %rd26, %rd25;
	ld.global.u32 	%r89, [%rd29];
	mul.wide.s32 	%rd30, %r89, 4;
	add.s64 	%rd31, %rd1, %rd30;
	ld.global.u32 	%r90, [%rd31];
	add.s32 	%r91, %r90, %r88;
	add.s64 	%rd32, %rd29, %rd25;
	ld.global.u32 	%r92, [%rd32];
	mul.wide.s32 	%rd33, %r92, 4;
	add.s64 	%rd34, %rd1, %rd33;
	ld.global.u32 	%r93, [%rd34];
	add.s32 	%r94, %r93, %r91;
	add.s64 	%rd35, %rd32, %rd25;
	ld.global.u32 	%r95, [%rd35];
	mul.wide.s32 	%rd36, %r95, 4;
	add.s64 	%rd37, %rd1, %rd36;
	ld.global.u32 	%r96, [%rd37];
	add.s32 	%r97, %r96, %r94;
	add.s64 	%rd38, %rd35, %rd25;
	ld.global.u32 	%r98, [%rd38];
	mul.wide.s32 	%rd39, %r98, 4;
	add.s64 	%rd40, %rd1, %rd39;
	ld.global.u32 	%r99, [%rd40];
	add.s32 	%r100, %r99, %r97;
	add.s64 	%rd41, %rd38, %rd25;
	ld.global.u32 	%r101, [%rd41];
	mul.wide.s32 	%rd42, %r101, 4;
	add.s64 	%rd43, %rd1, %rd42;
	ld.global.u32 	%r102, [%rd43];
	add.s32 	%r103, %r102, %r100;
	add.s64 	%rd44, %rd41, %rd25;
	ld.global.u32 	%r104, [%rd44];
	mul.wide.s32 	%rd45, %r104, 4;
	add.s64 	%rd46, %rd1, %rd45;
	ld.global.u32 	%r105, [%rd46];
	add.s32 	%r106, %r105, %r103;
	add.s64 	%rd47, %rd44, %rd25;
	ld.global.u32 	%r107, [%rd47];
	mul.wide.s32 	%rd48, %r107, 4;
	add.s64 	%rd49, %rd1, %rd48;
	ld.global.u32 	%r108, [%rd49];
	add.s32 	%r109, %r108, %r106;
	add.s64 	%rd50, %rd47, %rd25;
	ld.global.u32 	%r110, [%rd50];
	mul.wide.s32 	%rd51, %r110, 4;
	add.s64 	%rd52, %rd1, %rd51;
	ld.global.u32 	%r111, [%rd52];
	add.s32 	%r112, %r111, %r109;
	add.s64 	%rd53, %rd50, %rd25;
	ld.global.u32 	%r113, [%rd53];
	mul.wide.s32 	%rd54, %r113, 4;
	add.s64 	%rd55, %rd1, %rd54;
	ld.global.u32 	%r114, [%rd55];
	add.s32 	%r115, %r114, %r112;
	add.s64 	%rd56, %rd53, %rd25;
	ld.global.u32 	%r116, [%rd56];
	mul.wide.s32 	%rd57, %r116, 4;
	add.s64 	%rd58, %rd1, %rd57;
	ld.global.u32 	%r117, [%rd58];
	add.s32 	%r118, %r117, %r115;
	add.s64 	%rd59, %rd56, %rd25;
	ld.global.u32 	%r119, [%rd59];
	mul.wide.s32 	%rd60, %r119, 4;
	add.s64 	%rd61, %rd1, %rd60;
	ld.global.u32 	%r120, [%rd61];
	add.s32 	%r121, %r120, %r118;
	add.s64 	%rd62, %rd59, %rd25;
	ld.global.u32 	%r122, [%rd62];
	mul.wide.s32 	%rd63, %r122, 4;
	add.s64 	%rd64, %rd1, %rd63;
	ld.global.u32 	%r123, [%rd64];
	add.s32 	%r124, %r123, %r121;
	add.s64 	%rd65, %rd62, %rd25;
	ld.global.u32 	%r125, [%rd65];
	mul.wide.s32 	%rd66, %r125, 4;
	add.s64 	%rd67, %rd1, %rd66;
	ld.global.u32 	%r126, [%rd67];
	add.s32 	%r127, %r126, %r124;
	add.s64 	%rd68, %rd65, %rd25;
	ld.global.u32 	%r128, [%rd68];
	mul.wide.s32 	%rd69, %r128, 4;
	add.s64 	%rd70, %rd1, %rd69;
	ld.global.u32 	%r129, [%rd70];
	add.s32 	%r314, %r129, %r127;
	add.s32 	%r300, %r300, 16;
	add.s32 	%r299, %r299, %r5;
	setp.ne.s32 	%p4, %r300, 0;
	@%p4 bra 	$L__BB5_4;
$L__BB5_5:
	and.b32  	%r16, %r3, 15;
	setp.eq.s32 	%p5, %r16, 0;
	@%p5 bra 	$L__BB5_14;
	and.b32  	%r17, %r3, 7;
	setp.lt.u32 	%p6, %r16, 8;
	@%p6 bra 	$L__BB5_8;
	mad.lo.s32 	%r131, %r306, %r75, %r321;
	mul.wide.s32 	%rd71, %r131, 4;
	add.s64 	%rd72, %rd2, %rd71;
	ld.global.u32 	%r132, [%rd72];
	mul.wide.s32 	%rd73, %r132, 4;
	add.s64 	%rd74, %rd1, %rd73;
	ld.global.u32 	%r133, [%rd74];
	add.s32 	%r134, %r133, %r314;
	mul.wide.s32 	%rd75, %r75, 4;
	add.s64 	%rd76, %rd72, %rd75;
	ld.global.u32 	%r135, [%rd76];
	mul.wide.s32 	%rd77, %r135, 4;
	add.s64 	%rd78, %rd1, %rd77;
	ld.global.u32 	%r136, [%rd78];
	add.s32 	%r137, %r136, %r134;
	add.s64 	%rd79, %rd76, %rd75;
	ld.global.u32 	%r138, [%rd79];
	mul.wide.s32 	%rd80, %r138, 4;
	add.s64 	%rd81, %rd1, %rd80;
	ld.global.u32 	%r139, [%rd81];
	add.s32 	%r140, %r139, %r137;
	add.s64 	%rd82, %rd79, %rd75;
	ld.global.u32 	%r141, [%rd82];
	mul.wide.s32 	%rd83, %r141, 4;
	add.s64 	%rd84, %rd1, %rd83;
	ld.global.u32 	%r142, [%rd84];
	add.s32 	%r143, %r142, %r140;
	add.s64 	%rd85, %rd82, %rd75;
	ld.global.u32 	%r144, [%rd85];
	mul.wide.s32 	%rd86, %r144, 4;
	add.s64 	%rd87, %rd1, %rd86;
	ld.global.u32 	%r145, [%rd87];
	add.s32 	%r146, %r145, %r143;
	add.s64 	%rd88, %rd85, %rd75;
	ld.global.u32 	%r147, [%rd88];
	mul.wide.s32 	%rd89, %r147, 4;
	add.s64 	%rd90, %rd1, %rd89;
	ld.global.u32 	%r148, [%rd90];
	add.s32 	%r149, %r148, %r146;
	add.s64 	%rd91, %rd88, %rd75;
	ld.global.u32 	%r150, [%rd91];
	mul.wide.s32 	%rd92, %r150, 4;
	add.s64 	%rd93, %rd1, %rd92;
	ld.global.u32 	%r151, [%rd93];
	add.s32 	%r152, %r151, %r149;
	add.s64 	%rd94, %rd91, %rd75;
	ld.global.u32 	%r153, [%rd94];
	mul.wide.s32 	%rd95, %r153, 4;
	add.s64 	%rd96, %rd1, %rd95;
	ld.global.u32 	%r154, [%rd96];
	add.s32 	%r314, %r154, %r152;
	add.s32 	%r306, %r306, 8;
$L__BB5_8:
	setp.eq.s32 	%p7, %r17, 0;
	@%p7 bra 	$L__BB5_14;
	and.b32  	%r23, %r3, 3;
	setp.lt.u32 	%p8, %r17, 4;
	@%p8 bra 	$L__BB5_11;
	mad.lo.s32 	%r156, %r306, %r75, %r321;
	mul.wide.s32 	%rd97, %r156, 4;
	add.s64 	%rd98, %rd2, %rd97;
	ld.global.u32 	%r157, [%rd98];
	mul.wide.s32 	%rd99, %r157, 4;
	add.s64 	%rd100, %rd1, %rd99;
	ld.global.u32 	%r158, [%rd100];
	add.s32 	%r159, %r158, %r314;
	mul.wide.s32 	%rd101, %r75, 4;
	add.s64 	%rd102, %rd98, %rd101;
	ld.global.u32 	%r160, [%rd102];
	mul.wide.s32 	%rd103, %r160, 4;
	add.s64 	%rd104, %rd1, %rd103;
	ld.global.u32 	%r161, [%rd104];
	add.s32 	%r162, %r161, %r159;
	add.s64 	%rd105, %rd102, %rd101;
	ld.global.u32 	%r163, [%rd105];
	mul.wide.s32 	%rd106, %r163, 4;
	add.s64 	%rd107, %rd1, %rd106;
	ld.global.u32 	%r164, [%rd107];
	add.s32 	%r165, %r164, %r162;
	add.s64 	%rd108, %rd105, %rd101;
	ld.global.u32 	%r166, [%rd108];
	mul.wide.s32 	%rd109, %r166, 4;
	add.s64 	%rd110, %rd1, %rd109;
	ld.global.u32 	%r167, [%rd110];
	add.s32 	%r314, %r167, %r165;
	add.s32 	%r306, %r306, 4;
$L__BB5_11:
	setp.eq.s32 	%p9, %r23, 0;
	@%p9 bra 	$L__BB5_14;
	mad.lo.s32 	%r312, %r306, %r75, %r321;
	neg.s32 	%r311, %r23;
$L__BB5_13:
	.pragma "nounroll";
	mul.wide.s32 	%rd111, %r312, 4;
	add.s64 	%rd112, %rd2, %rd111;
	ld.global.u32 	%r168, [%rd112];
	mul.wide.s32 	%rd113, %r168, 4;
	add.s64 	%rd114, %rd1, %rd113;
	ld.global.u32 	%r169, [%rd114];
	add.s32 	%r314, %r169, %r314;
	add.s32 	%r312, %r312, %r75;
	add.s32 	%r311, %r311, 1;
	setp.ne.s32 	%p10, %r311, 0;
	@%p10 bra 	$L__BB5_13;
$L__BB5_14:
	mul.wide.s32 	%rd115, %r321, 4;
	add.s64 	%rd116, %rd5, %rd115;
	st.global.u32 	[%rd116], %r314;
	ld.global.u32 	%r170, [%rd6];
	setp.lt.s32 	%p11, %r170, 1;
	@%p11 bra 	$L__BB5_17;
	cvta.to.global.u64 	%rd7, %rd11;
	mov.b32 	%r315, 0;
	mov.u32 	%r316, %r321;
$L__BB5_16:
	mul.wide.s32 	%rd117, %r316, 4;
	add.s64 	%rd118, %rd2, %rd117;
	ld.global.u32 	%r172, [%rd118];
	mul.wide.s32 	%rd119, %r172, 4;
	add.s64 	%rd120, %rd1, %rd119;
	ld.global.u32 	%r173, [%rd120];
	sub.s32 	%r174, %r314, %r173;
	add.s64 	%rd121, %rd7, %rd117;
	st.global.u32 	[%rd121], %r174;
	add.s32 	%r316, %r316, %r75;
	add.s32 	%r315, %r315, 1;
	ld.global.u32 	%r175, [%rd6];
	setp.lt.s32 	%p12, %r315, %r175;
	@%p12 bra 	$L__BB5_16;
$L__BB5_17:
	bar.sync 	0;
	setp.ge.s32 	%p13, %r321, %r76;
	@%p13 bra 	$L__BB5_35;
	setp.ne.s32 	%p14, %r321, 0;
	@%p14 bra 	$L__BB5_20;
	mov.b32 	%r176, 0;
	st.global.u32 	[%rd4], %r176;
$L__BB5_20:
	ld.param.u64 	%rd219, [_Z33updateVariableNodeAndCheck_kerneliiPKiS0_S0_S0_S0_S0_PiS1_S1__param_3];
	bar.sync 	0;
	cvta.to.global.u64 	%rd122, %rd219;
	add.s64 	%rd124, %rd122, %rd115;
	ld.global.u32 	%r42, [%rd124];
	setp.lt.s32 	%p15, %r42, 1;
	@%p15 bra 	$L__BB5_35;
	and.b32  	%r43, %r42, 15;
	setp.lt.u32 	%p16, %r42, 16;
	mov.b32 	%r332, 0;
	@%p16 bra 	$L__BB5_24;
	shl.b32 	%r44, %r76, 4;
	and.b32  	%r180, %r42, 2147483632;
	neg.s32 	%r317, %r180;
	mov.b32 	%r332, 0;
	mul.wide.s32 	%rd129, %r76, 4;
$L__BB5_23:
	.pragma "nounroll";
	mul.wide.s32 	%rd125, %r321, 4;
	add.s64 	%rd126, %rd3, %rd125;
	ld.global.u32 	%r181, [%rd126];
	mul.wide.s32 	%rd127, %r181, 4;
	add.s64 	%rd128, %rd5, %rd127;
	ld.global.u32 	%r182, [%rd128];
	shr.u32 	%r183, %r182, 31;
	add.s32 	%r184, %r183, %r332;
	add.s64 	%rd130, %rd126, %rd129;
	ld.global.u32 	%r185, [%rd130];
	mul.wide.s32 	%rd131, %r185, 4;
	add.s64 	%rd132, %rd5, %rd131;
	ld.global.u32 	%r186, [%rd132];
	shr.u32 	%r187, %r186, 31;
	add.s32 	%r188, %r187, %r184;
	add.s64 	%rd133, %rd130, %rd129;
	ld.global.u32 	%r189, [%rd133];
	mul.wide.s32 	%rd134, %r189, 4;
	add.s64 	%rd135, %rd5, %rd134;
	ld.global.u32 	%r190, [%rd135];
	shr.u32 	%r191, %r190, 31;
	add.s32 	%r192, %r191, %r188;
	add.s64 	%rd136, %rd133, %rd129;
	ld.global.u32 	%r193, [%rd136];
	mul.wide.s32 	%rd137, %r193, 4;
	add.s64 	%rd138, %rd5, %rd137;
	ld.global.u32 	%r194, [%rd138];
	shr.u32 	%r195, %r194, 31;
	add.s32 	%r196, %r195, %r192;
	add.s64 	%rd139, %rd136, %rd129;
	ld.global.u32 	%r197, [%rd139];
	mul.wide.s32 	%rd140, %r197, 4;
	add.s64 	%rd141, %rd5, %rd140;
	ld.global.u32 	%r198, [%rd141];
	shr.u32 	%r199, %r198, 31;
	add.s32 	%r200, %r199, %r196;
	add.s64 	%rd142, %rd139, %rd129;
	ld.global.u32 	%r201, [%rd142];
	mul.wide.s32 	%rd143, %r201, 4;
	add.s64 	%rd144, %rd5, %rd143;
	ld.global.u32 	%r202, [%rd144];
	shr.u32 	%r203, %r202, 31;
	add.s32 	%r204, %r203, %r200;
	add.s64 	%rd145, %rd142, %rd129;
	ld.global.u32 	%r205, [%rd145];
	mul.wide.s32 	%rd146, %r205, 4;
	add.s64 	%rd147, %rd5, %rd146;
	ld.global.u32 	%r206, [%rd147];
	shr.u32 	%r207, %r206, 31;
	add.s32 	%r208, %r207, %r204;
	add.s64 	%rd148, %rd145, %rd129;
	ld.global.u32 	%r209, [%rd148];
	mul.wide.s32 	%rd149, %r209, 4;
	add.s64 	%rd150, %rd5, %rd149;
	ld.global.u32 	%r210, [%rd150];
	shr.u32 	%r211, %r210, 31;
	add.s32 	%r212, %r211, %r208;
	add.s64 	%rd151, %rd148, %rd129;
	ld.global.u32 	%r213, [%rd151];
	mul.wide.s32 	%rd152, %r213, 4;
	add.s64 	%rd153, %rd5, %rd152;
	ld.global.u32 	%r214, [%rd153];
	shr.u32 	%r215, %r214, 31;
	add.s32 	%r216, %r215, %r212;
	add.s64 	%rd154, %rd151, %rd129;
	ld.global.u32 	%r217, [%rd154];
	mul.wide.s32 	%rd155, %r217, 4;
	add.s64 	%rd156, %rd5, %rd155;
	ld.global.u32 	%r218, [%rd156];
	shr.u32 	%r219, %r218, 31;
	add.s32 	%r220, %r219, %r216;
	add.s64 	%rd157, %rd154, %rd129;
	ld.global.u32 	%r221, [%rd157];
	mul.wide.s32 	%rd158, %r221, 4;
	add.s64 	%rd159, %rd5, %rd158;
	ld.global.u32 	%r222, [%rd159];
	shr.u32 	%r223, %r222, 31;
	add.s32 	%r224, %r223, %r220;
	add.s64 	%rd160, %rd157, %rd129;
	ld.global.u32 	%r225, [%rd160];
	mul.wide.s32 	%rd161, %r225, 4;
	add.s64 	%rd162, %rd5, %rd161;
	ld.global.u32 	%r226, [%rd162];
	shr.u32 	%r227, %r226, 31;
	add.s32 	%r228, %r227, %r224;
	add.s64 	%rd163, %rd160, %rd129;
	ld.global.u32 	%r229, [%rd163];
	mul.wide.s32 	%rd164, %r229, 4;
	add.s64 	%rd165, %rd5, %rd164;
	ld.global.u32 	%r230, [%rd165];
	shr.u32 	%r231, %r230, 31;
	add.s32 	%r232, %r231, %r228;
	add.s64 	%rd166, %rd163, %rd129;
	ld.global.u32 	%r233, [%rd166];
	mul.wide.s32 	%rd167, %r233, 4;
	add.s64 	%rd168, %rd5, %rd167;
	ld.global.u32 	%r234, [%rd168];
	shr.u32 	%r235, %r234, 31;
	add.s32 	%r236, %r235, %r232;
	add.s64 	%rd169, %rd166, %rd129;
	ld.global.u32 	%r237, [%rd169];
	mul.wide.s32 	%rd170, %r237, 4;
	add.s64 	%rd171, %rd5, %rd170;
	ld.global.u32 	%r238, [%rd171];
	shr.u32 	%r239, %r238, 31;
	add.s32 	%r240, %r239, %r236;
	add.s64 	%rd172, %rd169, %rd129;
	ld.global.u32 	%r241, [%rd172];
	mul.wide.s32 	%rd173, %r241, 4;
	add.s64 	%rd174, %rd5, %rd173;
	ld.global.u32 	%r242, [%rd174];
	shr.u32 	%r243, %r242, 31;
	add.s32 	%r332, %r243, %r240;
	add.s32 	%r321, %r321, %r44;
	add.s32 	%r317, %r317, 16;
	setp.ne.s32 	%p17, %r317, 0;
	@%p17 bra 	$L__BB5_23;
$L__BB5_24:
	setp.eq.s32 	%p18, %r43, 0;
	@%p18 bra 	$L__BB5_33;
	and.b32  	%r55, %r42, 7;
	setp.lt.u32 	%p19, %r43, 8;
	@%p19 bra 	$L__BB5_27;
	mul.wide.s32 	%rd175, %r321, 4;
	add.s64 	%rd176, %rd3, %rd175;
	ld.global.u32 	%r245, [%rd176];
	mul.wide.s32 	%rd177, %r245, 4;
	add.s64 	%rd178, %rd5, %rd177;
	ld.global.u32 	%r246, [%rd178];
	shr.u32 	%r247, %r246, 31;
	add.s32 	%r248, %r247, %r332;
	mul.wide.s32 	%rd179, %r76, 4;
	add.s64 	%rd180, %rd176, %rd179;
	ld.global.u32 	%r249, [%rd180];
	mul.wide.s32 	%rd181, %r249, 4;
	add.s64 	%rd182, %rd5, %rd181;
	ld.global.u32 	%r250, [%rd182];
	shr.u32 	%r251, %r250, 31;
	add.s32 	%r252, %r251, %r248;
	add.s64 	%rd183, %rd180, %rd179;
	ld.global.u32 	%r253, [%rd183];
	mul.wide.s32 	%rd184, %r253, 4;
	add.s64 	%rd185, %rd5, %rd184;
	ld.global.u32 	%r254, [%rd185];
	shr.u32 	%r255, %r254, 31;
	add.s32 	%r256, %r255, %r252;
	add.s64 	%rd186, %rd183, %rd179;
	ld.global.u32 	%r257, [%rd186];
	mul.wide.s32 	%rd187, %r257, 4;
	add.s64 	%rd188, %rd5, %rd187;
	ld.global.u32 	%r258, [%rd188];
	shr.u32 	%r259, %r258, 31;
	add.s32 	%r260, %r259, %r256;
	add.s64 	%rd189, %rd186, %rd179;
	ld.global.u32 	%r261, [%rd189];
	mul.wide.s32 	%rd190, %r261, 4;
	add.s64 	%rd191, %rd5, %rd190;
	ld.global.u32 	%r262, [%rd191];
	shr.u32 	%r263, %r262, 31;
	add.s32 	%r264, %r263, %r260;
	add.s64 	%rd192, %rd189, %rd179;
	ld.global.u32 	%r265, [%rd192];
	mul.wide.s32 	%rd193, %r265, 4;
	add.s64 	%rd194, %rd5, %rd193;
	ld.global.u32 	%r266, [%rd194];
	shr.u32 	%r267, %r266, 31;
	add.s32 	%r268, %r267, %r264;
	add.s64 	%rd195, %rd192, %rd179;
	ld.global.u32 	%r269, [%rd195];
	mul.wide.s32 	%rd196, %r269, 4;
	add.s64 	%rd197, %rd5, %rd196;
	ld.global.u32 	%r270, [%rd197];
	shr.u32 	%r271, %r270, 31;
	add.s32 	%r272, %r271, %r268;
	add.s64 	%rd198, %rd195, %rd179;
	ld.global.u32 	%r273, [%rd198];
	mul.wide.s32 	%rd199, %r273, 4;
	add.s64 	%rd200, %rd5, %rd199;
	ld.global.u32 	%r274, [%rd200];
	shr.u32 	%r275, %r274, 31;
	add.s32 	%r332, %r275, %r272;
	shl.b32 	%r276, %r76, 3;
	add.s32 	%r321, %r276, %r321;
$L__BB5_27:
	setp.eq.s32 	%p20, %r55, 0;
	@%p20 bra 	$L__BB5_33;
	and.b32  	%r61, %r42, 3;
	setp.lt.u32 	%p21, %r55, 4;
	@%p21 bra 	$L__BB5_30;
	mul.wide.s32 	%rd201, %r321, 4;
	add.s64 	%rd202, %rd3, %rd201;
	ld.global.u32 	%r278, [%rd202];
	mul.wide.s32 	%rd203, %r278, 4;
	add.s64 	%rd204, %rd5, %rd203;
	ld.global.u32 	%r279, [%rd204];
	shr.u32 	%r280, %r279, 31;
	add.s32 	%r281, %r280, %r332;
	mul.wide.s32 	%rd205, %r76, 4;
	add.s64 	%rd206, %rd202, %rd205;
	ld.global.u32 	%r282, [%rd206];
	mul.wide.s32 	%rd207, %r282, 4;
	add.s64 	%rd208, %rd5, %rd207;
	ld.global.u32 	%r283, [%rd208];
	shr.u32 	%r284, %r283, 31;
	add.s32 	%r285, %r284, %r281;
	add.s64 	%rd209, %rd206, %rd205;
	ld.global.u32 	%r286, [%rd209];
	mul.wide.s32 	%rd210, %r286, 4;
	add.s64 	%rd211, %rd5, %rd210;
	ld.global.u32 	%r287, [%rd211];
	shr.u32 	%r288, %r287, 31;
	add.s32 	%r289, %r288, %r285;
	add.s64 	%rd212, %rd209, %rd205;
	ld.global.u32 	%r290, [%rd212];
	mul.wide.s32 	%rd213, %r290, 4;
	add.s64 	%rd214, %rd5, %rd213;
	ld.global.u32 	%r291, [%rd214];
	shr.u32 	%r292, %r291, 31;
	add.s32 	%r332, %r292, %r289;
	shl.b32 	%r293, %r76, 2;
	add.s32 	%r321, %r293, %r321;
$L__BB5_30:
	setp.eq.s32 	%p22, %r61, 0;
	@%p22 bra 	$L__BB5_33;
	neg.s32 	%r329, %r61;
$L__BB5_32:
	.pragma "nounroll";
	mul.wide.s32 	%rd215, %r321, 4;
	add.s64 	%rd216, %rd3, %rd215;
	ld.global.u32 	%r294, [%rd216];
	mul.wide.s32 	%rd217, %r294, 4;
	add.s64 	%rd218, %rd5, %rd217;
	ld.global.u32 	%r295, [%rd218];
	shr.u32 	%r296, %r295, 31;
	add.s32 	%r332, %r296, %r332;
	add.s32 	%r321, %r321, %r76;
	add.s32 	%r329, %r329, 1;
	setp.ne.s32 	%p23, %r329, 0;
	@%p23 bra 	$L__BB5_32;
$L__BB5_33:
	and.b32  	%r297, %r332, 1;
	setp.eq.b32 	%p24, %r297, 1;
	not.pred 	%p25, %p24;
	@%p25 bra 	$L__BB5_35;
	atom.global.add.u32 	%r298, [%rd4], 1;
$L__BB5_35:
	ret;

}


// ===== COMPILED SASS (sm_100) =====

	.target	sm_100

	.elftype	@"ET_EXEC"


//--------------------- .note.nv.tkinfo           --------------------------
	.section	.note.nv.tkinfo,"",@"SHT_NOTE"
	.sectionflags	@"SHF_NOTE_NV_TKINFO"
	.tkinfo
        /*0018*/ 	.word	0x00000002
        /*0030*/ 	.string	""
        /*0030*/ 	.string	"ptxas"
        /*0030*/ 	.string	"Cuda compilation tools, release 13.0, V13.0.88"
        /*0030*/ 	.string	"Build cuda_13.0.r13.0/compiler.36424714_0"
        /*0030*/ 	.string	"-arch sm_100 -m 64 "



//--------------------- .note.nv.cuinfo           --------------------------
	.section	.note.nv.cuinfo,"",@"SHT_NOTE"
	.sectionflags	@"SHF_NOTE_NV_CUINFO"
        /*0018*/ 	.short	0x0002
        /*001a*/ 	.short	0x0064
        /*001c*/ 	.short	0x0082
	.zero		2


//--------------------- .nv.info                  --------------------------
	.section	.nv.info,"",@"SHT_CUDA_INFO"
	.align	4


	//----- nvinfo : EIATTR_REGCOUNT
	.align		4
        /*0000*/ 	.byte	0x04, 0x2f
        /*0002*/ 	.short	(.L_2 - .L_1)
	.align		4
.L_1:
        /*0004*/ 	.word	index@(_Z21syndrome_check_kernelPKiS0_iS0_Pi)
        /*0008*/ 	.word	0x00000020


	//----- nvinfo : EIATTR_FRAME_SIZE
	.align		4
.L_2:
        /*000c*/ 	.byte	0x04, 0x11
        /*000e*/ 	.short	(.L_4 - .L_3)
	.align		4
.L_3:
        /*0010*/ 	.word	index@(_Z21syndrome_check_kernelPKiS0_iS0_Pi)
        /*0014*/ 	.word	0x00000000


	//----- nvinfo : EIATTR_REGCOUNT
	.align		4
.L_4:
        /*0018*/ 	.byte	0x04, 0x2f
        /*001a*/ 	.short	(.L_6 - .L_5)
	.align		4
.L_5:
        /*001c*/ 	.word	index@(_Z25updateVariableNode_kerneliiPKiS0_S0_S0_PiS1_Pc)
        /*0020*/ 	.word	0x00000020


	//----- nvinfo : EIATTR_FRAME_SIZE
	.align		4
.L_6:
        /*0024*/ 	.byte	0x04, 0x11
        /*0026*/ 	.short	(.L_8 - .L_7)
	.align		4
.L_7:
        /*0028*/ 	.word	index@(_Z25updateVariableNode_kerneliiPKiS0_S0_S0_PiS1_Pc)
        /*002c*/ 	.word	0x00000000


	//----- nvinfo : EIATTR_REGCOUNT
	.align		4
.L_8:
        /*0030*/ 	.byte	0x04, 0x2f
        /*0032*/ 	.short	(.L_10 - .L_9)
	.align		4
.L_9:
        /*0034*/ 	.word	index@(_Z22updateCheckNode_kerneliiPKiS0_S0_sssPiS1_iiS1_)
        /*0038*/ 	.word	0x00000020


	//----- nvinfo : EIATTR_FRAME_SIZE
	.align		4
.L_10:
        /*003c*/ 	.byte	0x04, 0x11
        /*003e*/ 	.short	(.L_12 - .L_11)
	.align		4
.L_11:
        /*0040*/ 	.word	index@(_Z22updateCheckNode_kerneliiPKiS0_S0_sssPiS1_iiS1_)
        /*0044*/ 	.word	0x00000050


	//----- nvinfo : EIATTR_REGCOUNT
	.align		4
.L_12:
        /*0048*/ 	.byte	0x04, 0x2f
        /*004a*/ 	.short	(.L_14 - .L_13)
	.align		4
.L_13:
        /*004c*/ 	.word	index@(_Z28updateCheckNodeShared_kerneliiPKiS0_S0_sssPiS1_iiS1_)
        /*0050*/ 	.word	0x00000020


	//----- nvinfo : EIATTR_FRAME_SIZE
	.align		4
.L_14:
        /*0054*/ 	.byte	0x04, 0x11
        /*0056*/ 	.short	(.L_16 - .L_15)
	.align		4
.L_15:
        /*0058*/ 	.word	index@(_Z28updateCheckNodeShared_kerneliiPKiS0_S0_sssPiS1_iiS1_)
        /*005c*/ 	.word	0x00000050


	//----- nvinfo : EIATTR_REGCOUNT
	.align		4
.L_16:
        /*0060*/ 	.byte	0x04, 0x2f
        /*0062*/ 	.short	(.L_18 - .L_17)
	.align		4
.L_17:
        /*0064*/ 	.word	index@(_Z20initializeMVC_kerneliPKiS0_Pi)
        /*0068*/ 	.word	0x0000000e


	//----- nvinfo : EIATTR_FRAME_SIZE
	.align		4
.L_18:
        /*006c*/ 	.byte	0x04, 0x11
        /*006e*/ 	.short	(.L_20 - .L_19)
	.align		4
.L_19:
        /*0070*/ 	.word	index@(_Z20initializeMVC_kerneliPKiS0_Pi)
        /*0074*/ 	.word	0x00000000


	//----- nvinfo : EIATTR_REGCOUNT
	.align		4
.L_20:
        /*0078*/ 	.byte	0x04, 0x2f
        /*007a*/ 	.short	(.L_22 - .L_21)
	.align		4
.L_21:
        /*007c*/ 	.word	index@(_Z33updateVariableNodeAndCheck_kerneliiPKiS0_S0_S0_S0_S0_PiS1_S1_)
        /*0080*/ 	.word	0x00000020


	//----- nvinfo : EIATTR_FRAME_SIZE
	.align		4
.L_22:
        /*0084*/ 	.byte	0x04, 0x11
        /*0086*/ 	.short	(.L_24 - .L_23)
	.align		4
.L_23:
        /*0088*/ 	.word	index@(_Z33updateVariableNodeAndCheck_kerneliiPKiS0_S0_S0_S0_S0_PiS1_S1_)
        /*008c*/ 	.word	0x00000000


	//----- nvinfo : EIATTR_MIN_STACK_SIZE
	.align		4
.L_24:
        /*0090*/ 	.byte	0x04, 0x12
        /*0092*/ 	.short	(.L_26 - .L_25)
	.align		4
.L_25:
        /*0094*/ 	.word	index@(_Z33updateVariableNodeAndCheck_kerneliiPKiS0_S0_S0_S0_S0_PiS1_S1_)
        /*0098*/ 	.word	0x00000000


	//----- nvinfo : EIATTR_MIN_STACK_SIZE
	.align		4
.L_26:
        /*009c*/ 	.byte	0x04, 0x12
        /*009e*/ 	.short	(.L_28 - .L_27)
	.align		4
.L_27:
        /*00a0*/ 	.word	index@(_Z20initializeMVC_kerneliPKiS0_Pi)
        /*00a4*/ 	.word	0x00000000


	//----- nvinfo : EIATTR_MIN_STACK_SIZE
	.align		4
.L_28:
        /*00a8*/ 	.byte	0x04, 0x12
        /*00aa*/ 	.short	(.L_30 - .L_29)
	.align		4
.L_29:
        /*00ac*/ 	.word	index@(_Z28updateCheckNodeShared_kerneliiPKiS0_S0_sssPiS1_iiS1_)
        /*00b0*/ 	.word	0x00000050


	//----- nvinfo : EIATTR_MIN_STACK_SIZE
	.align		4
.L_30:
        /*00b4*/ 	.byte	0x04, 0x12
        /*00b6*/ 	.short	(.L_32 - .L_31)
	.align		4
.L_31:
        /*00b8*/ 	.word	index@(_Z22updateCheckNode_kerneliiPKiS0_S0_sssPiS1_iiS1_)
        /*00bc*/ 	.word	0x00000050


	//----- nvinfo : EIATTR_MIN_STACK_SIZE
	.align		4
.L_32:
        /*00c0*/ 	.byte	0x04, 0x12
        /*00c2*/ 	.short	(.L_34 - .L_33)
	.align		4
.L_33:
        /*00c4*/ 	.word	index@(_Z25updateVariableNode_kerneliiPKiS0_S0_S0_PiS1_Pc)
        /*00c8*/ 	.word	0x00000000


	//----- nvinfo : EIATTR_MIN_STACK_SIZE
	.align		4
.L_34:
        /*00cc*/ 	.byte	0x04, 0x12
        /*00ce*/ 	.short	(.L_36 - .L_35)
	.align		4
.L_35:
        /*00d0*/ 	.word	index@(_Z21syndrome_check_kernelPKiS0_iS0_Pi)
        /*00d4*/ 	.word	0x00000000
.L_36:


//--------------------- .nv.compat                --------------------------
	.section	.nv.compat,"",@"SHT_CUDA_COMPAT_INFO"
	.align	4
        /*0000*/ 	.byte	0x02, 0x09, 0x00, 0x00, 0x02, 0x02, 0x01, 0x00, 0x02, 0x05, 0x05, 0x00, 0x03, 0x07, 0x01, 0x01
        /*0010*/ 	.byte	0x02, 0x03, 0x00, 0x00, 0x02, 0x06, 0x01, 0x00, 0x04, 0x0b, 0x08, 0x00, 0x09, 0x00, 0x00, 0x00
        /*0020*/ 	.byte	0x00, 0x00, 0x00, 0x00


//--------------------- .nv.info._Z33updateVariableNodeAndCheck_kerneliiPKiS0_S0_S0_S0_S0_PiS1_S1_ --------------------------
	.section	.nv.info._Z33updateVariableNodeAndCheck_kerneliiPKiS0_S0_S0_S0_S0_PiS1_S1_,"",@"SHT_CUDA_INFO"
	.sectionflags	@""
	.align	4


	//----- nvinfo : EIATTR_CUDA_API_VERSION
	.align		4
        /*0000*/ 	.byte	0x04, 0x37
        /*0002*/ 	.short	(.L_38 - .L_37)
.L_37:
        /*0004*/ 	.word	0x00000082


	//----- nvinfo : EIATTR_KPARAM_INFO
	.align		4
.L_38:
        /*0008*/ 	.byte	0x04, 0x17
        /*000a*/ 	.short	(.L_40 - .L_39)
.L_39:
        /*000c*/ 	.word	0x00000000
        /*0010*/ 	.short	0x000a
        /*0012*/ 	.short	0x0048
        /*0014*/ 	.byte	0x00, 0xf5, 0x21, 0x00


	//----- nvinfo : EIATTR_KPARAM_INFO
	.align		4
.L_40:
        /*0018*/ 	.byte	0x04, 0x17
        /*001a*/ 	.short	(.L_42 - .L_41)
.L_41:
        /*001c*/ 	.word	0x00000000
        /*0020*/ 	.short	0x0009
        /*0022*/ 	.short	0x0040
        /*0024*/ 	.byte	0x00, 0xf5, 0x21, 0x00


	//----- nvinfo : EIATTR_KPARAM_INFO
	.align		4
.L_42:
        /*0028*/ 	.byte	0x04, 0x17
        /*002a*/ 	.short	(.L_44 - .L_43)
.L_43:
        /*002c*/ 	.word	0x00000000
        /*0030*/ 	.short	0x0008
        /*0032*/ 	.short	0x0038
        /*0034*/ 	.byte	0x00, 0xf5, 0x21, 0x00


	//----- nvinfo : EIATTR_KPARAM_INFO
	.align		4
.L_44:
        /*0038*/ 	.byte	0x04, 0x17
        /*003a*/ 	.short	(.L_46 - .L_45)
.L_45:
        /*003c*/ 	.word	0x00000000
        /*0040*/ 	.short	0x0007
        /*0042*/ 	.short	0x0030
        /*0044*/ 	.byte	0x00, 0xf5, 0x21, 0x00


	//----- nvinfo : EIATTR_KPARAM_INFO
	.align		4
.L_46:
        /*0048*/ 	.byte	0x04, 0x17
        /*004a*/ 	.short	(.L_48 - .L_47)
.L_47:
        /*004c*/ 	.word	0x00000000
        /*0050*/ 	.short	0x0006
        /*0052*/ 	.short	0x0028
        /*0054*/ 	.byte	0x00, 0xf5, 0x21, 0x00


	//----- nvinfo : EIATTR_KPARAM_INFO
	.align		4
.L_48:
        /*0058*/ 	.byte	0x04, 0x17
        /*005a*/ 	.short	(.L_50 - .L_49)
.L_49:
        /*005c*/ 	.word	0x00000000
        /*0060*/ 	.short	0x0005
        /*0062*/ 	.short	0x0020
        /*0064*/ 	.byte	0x00, 0xf5, 0x21, 0x00


	//----- nvinfo : EIATTR_KPARAM_INFO
	.align		4
.L_50:
        /*0068*/ 	.byte	0x04, 0x17
        /*006a*/ 	.short	(.L_52 - .L_51)
.L_51:
        /*006c*/ 	.word	0x00000000
        /*0070*/ 	.short	0x0004
        /*0072*/ 	.short	0x0018
        /*0074*/ 	.byte	0x00, 0xf5, 0x21, 0x00


	//----- nvinfo : EIATTR_KPARAM_INFO
	.align		4
.L_52:
        /*0078*/ 	.byte	0x04, 0x17
        /*007a*/ 	.short	(.L_54 - .L_53)
.L_53:
        /*007c*/ 	.word	0x00000000
        /*0080*/ 	.short	0x0003
        /*0082*/ 	.short	0x0010
        /*0084*/ 	.byte	0x00, 0xf5, 0x21, 0x00


	//----- nvinfo : EIATTR_KPARAM_INFO
	.align		4
.L_54:
        /*0088*/ 	.byte	0x04, 0x17
        /*008a*/ 	.short	(.L_56 - .L_55)
.L_55:
        /*008c*/ 	.word	0x00000000
        /*0090*/ 	.short	0x0002
        /*0092*/ 	.short	0x0008
        /*0094*/ 	.byte	0x00, 0xf5, 0x21, 0x00


	//----- nvinfo : EIATTR_KPARAM_INFO
	.align		4
.L_56:
        /*0098*/ 	.byte	0x04, 0x17
        /*009a*/ 	.short	(.L_58 - .L_57)
.L_57:
        /*009c*/ 	.word	0x00000000
        /*00a0*/ 	.short	0x0001
        /*00a2*/ 	.short	0x0004
        /*00a4*/ 	.byte	0x00, 0xf0, 0x11, 0x00


	//----- nvinfo : EIATTR_KPARAM_INFO
	.align		4
.L_58:
        /*00a8*/ 	.byte	0x04, 0x17
        /*00aa*/ 	.short	(.L_60 - .L_59)
.L_59:
        /*00ac*/ 	.word	0x00000000
        /*00b0*/ 	.short	0x0000
        /*00b2*/ 	.short	0x0000
        /*00b4*/ 	.byte	0x00, 0xf0, 0x11, 0x00


	//----- nvinfo : EIATTR_SPARSE_MMA_MASK
	.align		4
.L_60:
        /*00b8*/ 	.byte	0x03, 0x50
        /*00ba*/ 	.short	0x0000


	//----- nvinfo : EIATTR_MAXREG_COUNT
	.align		4
        /*00bc*/ 	.byte	0x03, 0x1b
        /*00be*/ 	.short	0x00ff


	//----- nvinfo : EIATTR_NUM_BARRIERS
	.align		4
        /*00c0*/ 	.byte	0x02, 0x4c
        /*00c2*/ 	.byte	0x01
	.zero		1


	//----- nvinfo : EIATTR_MERCURY_ISA_VERSION
	.align		4
        /*00c4*/ 	.byte	0x03, 0x5f
        /*00c6*/ 	.short	0x0101


	//----- nvinfo : EIATTR_INT_WARP_WIDE_INSTR_OFFSETS
	.align		4
        /*00c8*/ 	.byte	0x04, 0x31
        /*00ca*/ 	.short	(.L_62 - .L_61)


	//   ....[0]....
.L_61:
        /*00cc*/ 	.word	0x00001aa0


	//----- nvinfo : EIATTR_VRC_CTA_INIT_COUNT
	.align		4
.L_62:
        /*00d0*/ 	.byte	0x02, 0x4a
	.zero		1
	.zero		1


	//----- nvinfo : EIATTR_EXIT_INSTR_OFFSETS
	.align		4
        /*00d4*/ 	.byte	0x04, 0x1c
        /*00d6*/ 	.short	(.L_64 - .L_63)


	//   ....[0]....
.L_63:
        /*00d8*/ 	.word	0x00000070


	//   ....[1]....
        /*00dc*/ 	.word	0x00000e00


	//   ....[2]....
        /*00e0*/ 	.word	0x00000e90


	//   ....[3]....
        /*00e4*/ 	.word	0x00001a70


	//   ....[4]....
        /*00e8*/ 	.word	0x00001af0


	//----- nvinfo : EIATTR_CRS_STACK_SIZE
	.align		4
.L_64:
        /*00ec*/ 	.byte	0x04, 0x1e
        /*00ee*/ 	.short	(.L_66 - .L_65)
.L_65:
        /*00f0*/ 	.word	0x00000000


	//----- nvinfo : EIATTR_CBANK_PARAM_SIZE
	.align		4
.L_66:
        /*00f4*/ 	.byte	0x03, 0x19
        /*00f6*/ 	.short	0x0050


	//----- nvinfo : EIATTR_PARAM_CBANK
	.align		4
        /*00f8*/ 	.byte	0x04, 0x0a
        /*00fa*/ 	.short	(.L_68 - .L_67)
	.align		4
.L_67:
        /*00fc*/ 	.word	index@(.nv.constant0._Z33updateVariableNodeAndCheck_kerneliiPKiS0_S0_S0_S0_S0_PiS1_S1_)
        /*0100*/ 	.short	0x0380
        /*0102*/ 	.short	0x0050


	//----- nvinfo : EIATTR_SW_WAR
	.align		4
.L_68:
        /*0104*/ 	.byte	0x04, 0x36
        /*0106*/ 	.short	(.L_70 - .L_69)
.L_69:
        /*0108*/ 	.word	0x00000008
.L_70:


//--------------------- .nv.info._Z20initializeMVC_kerneliPKiS0_Pi --------------------------
	.section	.nv.info._Z20initializeMVC_kerneliPKiS0_Pi,"",@"SHT_CUDA_INFO"
	.sectionflags	@""
	.align	4


	//----- nvinfo : EIATTR_CUDA_API_VERSION
	.align		4
        /*0000*/ 	.byte	0x04, 0x37
        /*0002*/ 	.short	(.L_72 - .L_71)
.L_71:
        /*0004*/ 	.word	0x00000082


	//----- nvinfo : EIATTR_KPARAM_INFO
	.align		4
.L_72:
        /*0008*/ 	.byte	0x04, 0x17
        /*000a*/ 	.short	(.L_74 - .L_73)
.L_73:
        /*000c*/ 	.word	0x00000000
        /*0010*/ 	.short	0x0003
        /*0012*/ 	.short	0x0018
        /*0014*/ 	.byte	0x00, 0xf5, 0x21, 0x00


	//----- nvinfo : EIATTR_KPARAM_INFO
	.align		4
.L_74:
        /*0018*/ 	.byte	0x04, 0x17
        /*001a*/ 	.short	(.L_76 - .L_75)
.L_75:
        /*001c*/ 	.word	0x00000000
        /*0020*/ 	.short	0x0002
        /*0022*/ 	.short	0x0010
        /*0024*/ 	.byte	0x00, 0xf5, 0x21, 0x00


	//----- nvinfo : EIATTR_KPARAM_INFO
	.align		4
.L_76:
        /*0028*/ 	.byte	0x04, 0x17
        /*002a*/ 	.short	(.L_78 - .L_77)
.L_77:
        /*002c*/ 	.word	0x00000000
        /*0030*/ 	.short	0x0001
        /*0032*/ 	.short	0x0008
        /*0034*/ 	.byte	0x00, 0xf5, 0x21, 0x00


	//----- nvinfo : EIATTR_KPARAM_INFO
	.align		4
.L_78:
        /*0038*/ 	.byte	0x04, 0x17
        /*003a*/ 	.short	(.L_80 - .L_79)
.L_79:
        /*003c*/ 	.word	0x00000000
        /*0040*/ 	.short	0x0000
        /*0042*/ 	.short	0x0000
        /*0044*/ 	.byte	0x00, 0xf0, 0x11, 0x00


	//----- nvinfo : EIATTR_SPARSE_MMA_MASK
	.align		4
.L_80:
        /*0048*/ 	.byte	0x03, 0x50
        /*004a*/ 	.short	0x0000


	//----- nvinfo : EIATTR_MAXREG_COUNT
	.align		4
        /*004c*/ 	.byte	0x03, 0x1b
        /*004e*/ 	.short	0x00ff


	//----- nvinfo : EIATTR_MERCURY_ISA_VERSION
	.align		4
        /*0050*/ 	.byte	0x03, 0x5f
        /*0052*/ 	.short	0x0101


	//----- nvinfo : EIATTR_VRC_CTA_INIT_COUNT
	.align		4
        /*0054*/ 	.byte	0x02, 0x4a
	.zero		1
	.zero		1


	//----- nvinfo : EIATTR_EXIT_INSTR_OFFSETS
	.align		4
        /*0058*/ 	.byte	0x04, 0x1c
        /*005a*/ 	.short	(.L_82 - .L_81)


	//   ....[0]....
.L_81:
        /*005c*/ 	.word	0x00000070


	//   ....[1]....
        /*0060*/ 	.word	0x000000d0


	//   ....[2]....
        /*0064*/ 	.word	0x000001a0


	//----- nvinfo : EIATTR_CRS_STACK_SIZE
	.align		4
.L_82:
        /*0068*/ 	.byte	0x04, 0x1e
        /*006a*/ 	.short	(.L_84 - .L_83)
.L_83:
        /*006c*/ 	.word	0x00000000


	//----- nvinfo : EIATTR_CBANK_PARAM_SIZE
	.align		4
.L_84:
        /*0070*/ 	.byte	0x03, 0x19
        /*0072*/ 	.short	0x0020


	//----- nvinfo : EIATTR_PARAM_CBANK
	.align		4
        /*0074*/ 	.byte	0x04, 0x0a
        /*0076*/ 	.short	(.L_86 - .L_85)
	.align		4
.L_85:
        /*0078*/ 	.word	index@(.nv.constant0._Z20initializeMVC_kerneliPKiS0_Pi)
        /*007c*/ 	.short	0x0380
        /*007e*/ 	.short	0x0020


	//----- nvinfo : EIATTR_SW_WAR
	.align		4
.L_86:
        /*0080*/ 	.byte	0x04, 0x36
        /*0082*/ 	.short	(.L_88 - .L_87)
.L_87:
        /*0084*/ 	.word	0x00000008
.L_88:


//--------------------- .nv.info._Z28updateCheckNodeShared_kerneliiPKiS0_S0_sssPiS1_iiS1_ --------------------------
	.section	.nv.info._Z28updateCheckNodeShared_kerneliiPKiS0_S0_sssPiS1_iiS1_,"",@"SHT_CUDA_INFO"
	.sectionflags	@""
	.align	4


	//----- nvinfo : EIATTR_CUDA_API_VERSION
	.align		4
        /*0000*/ 	.byte	0x04, 0x37
        /*0002*/ 	.short	(.L_90 - .L_89)
.L_89:
        /*0004*/ 	.word	0x00000082


	//----- nvinfo : EIATTR_KPARAM_INFO
	.align		4
.L_90:
        /*0008*/ 	.byte	0x04, 0x17
        /*000a*/ 	.short	(.L_92 - .L_91)
.L_91:
        /*000c*/ 	.word	0x00000000
        /*0010*/ 	.short	0x000c
        /*0012*/ 	.short	0x0040
        /*0014*/ 	.byte	0x00, 0xf5, 0x21, 0x00


	//----- nvinfo : EIATTR_KPARAM_INFO
	.align		4
.L_92:
        /*0018*/ 	.byte	0x04, 0x17
        /*001a*/ 	.short	(.L_94 - .L_93)
.L_93:
        /*001c*/ 	.word	0x00000000
        /*0020*/ 	.short	0x000b
        /*0022*/ 	.short	0x003c
        /*0024*/ 	.byte	0x00, 0xf0, 0x11, 0x00


	//----- nvinfo : EIATTR_KPARAM_INFO
	.align		4
.L_94:
        /*0028*/ 	.byte	0x04, 0x17
        /*002a*/ 	.short	(.L_96 - .L_95)
.L_95:
        /*002c*/ 	.word	0x00000000
        /*0030*/ 	.short	0x000a
        /*0032*/ 	.short	0x0038
        /*0034*/ 	.byte	0x00, 0xf0, 0x11, 0x00


	//----- nvinfo : EIATTR_KPARAM_INFO
	.align		4
.L_96:
        /*0038*/ 	.byte	0x04, 0x17
        /*003a*/ 	.short	(.L_98 - .L_97)
.L_97:
        /*003c*/ 	.word	0x00000000
        /*0040*/ 	.short	0x0009
        /*0042*/ 	.short	0x0030
        /*0044*/ 	.byte	0x00, 0xf5, 0x21, 0x00


	//----- nvinfo : EIATTR_KPARAM_INFO
	.align		4
.L_98:
        /*0048*/ 	.byte	0x04, 0x17
        /*004a*/ 	.short	(.L_100 - .L_99)
.L_99:
        /*004c*/ 	.word	0x00000000
        /*0050*/ 	.short	0x0008
        /*0052*/ 	.short	0x0028
        /*0054*/ 	.byte	0x00, 0xf5, 0x21, 0x00


	//----- nvinfo : EIATTR_KPARAM_INFO
	.align		4
.L_100:
        /*0058*/ 	.byte	0x04, 0x17
        /*005a*/ 	.short	(.L_102 - .L_101)
.L_101:
        /*005c*/ 	.word	0x00000000
        /*0060*/ 	.short	0x0007
        /*0062*/ 	.short	0x0024
        /*0064*/ 	.byte	0x00, 0xf0, 0x09, 0x00


	//----- nvinfo : EIATTR_KPARAM_INFO
	.align		4
.L_102:
        /*0068*/ 	.byte	0x04, 0x17
        /*006a*/ 	.short	(.L_104 - .L_103)
.L_103:
        /*006c*/ 	.word	0x00000000
        /*0070*/ 	.short	0x0006
        /*0072*/ 	.short	0x0022
        /*0074*/ 	.byte	0x00, 0xf0, 0x09, 0x00


	//----- nvinfo : EIATTR_KPARAM_INFO
	.align		4
.L_104:
        /*0078*/ 	.byte	0x04, 0x17
        /*007a*/ 	.short	(.L_106 - .L_105)
.L_105:
        /*007c*/ 	.word	0x00000000
        /*0080*/ 	.short	0x0005
        /*0082*/ 	.short	0x0020
        /*0084*/ 	.byte	0x00, 0xf0, 0x09, 0x00


	//----- nvinfo : EIATTR_KPARAM_INFO
	.align		4
.L_106:
        /*0088*/ 	.byte	0x04, 0x17
        /*008a*/ 	.short	(.L_108 - .L_107)
.L_107:
        /*008c*/ 	.word	0x00000000
        /*0090*/ 	.short	0x0004
        /*0092*/ 	.short	0x0018
        /*0094*/ 	.byte	0x00, 0xf5, 0x21, 0x00


	//----- nvinfo : EIATTR_KPARAM_INFO
	.align		4
.L_108:
        /*0098*/ 	.byte	0x04, 0x17
        /*009a*/ 	.short	(.L_110 - .L_109)
.L_109:
        /*009c*/ 	.word	0x00000000
        /*00a0*/ 	.short	0x0003
        /*00a2*/ 	.short	0x0010
        /*00a4*/ 	.byte	0x00, 0xf5, 0x21, 0x00


	//----- nvinfo : EIATTR_KPARAM_INFO
	.align		4
.L_110:
        /*00a8*/ 	.byte	0x04, 0x17
        /*00aa*/ 	.short	(.L_112 - .L_111)
.L_111:
        /*00ac*/ 	.word	0x00000000
        /*00b0*/ 	.short	0x0002
        /*00b2*/ 	.short	0x0008
        /*00b4*/ 	.byte	0x00, 0xf5, 0x21, 0x00


	//----- nvinfo : EIATTR_KPARAM_INFO
	.align		4
.L_112:
        /*00b8*/ 	.byte	0x04, 0x17
        /*00ba*/ 	.short	(.L_114 - .L_113)
.L_113:
        /*00bc*/ 	.word	0x00000000
        /*00c0*/ 	.short	0x0001
        /*00c2*/ 	.short	0x0004
        /*00c4*/ 	.byte	0x00, 0xf0, 0x11, 0x00


	//----- nvinfo : EIATTR_KPARAM_INFO
	.align		4
.L_114:
        /*00c8*/ 	.byte	0x04, 0x17
        /*00ca*/ 	.short	(.L_116 - .L_115)
.L_115:
        /*00cc*/ 	.word	0x00000000
        /*00d0*/ 	.short	0x0000
        /*00d2*/ 	.short	0x0000
        /*00d4*/ 	.byte	0x00, 0xf0, 0x11, 0x00


	//----- nvinfo : EIATTR_SPARSE_MMA_MASK
	.align		4
.L_116:
        /*00d8*/ 	.byte	0x03, 0x50
        /*00da*/ 	.short	0x0000


	//----- nvinfo : EIATTR_MAXREG_COUNT
	.align		4
        /*00dc*/ 	.byte	0x03, 0x1b
        /*00de*/ 	.short	0x00ff


	//----- nvinfo : EIATTR_MERCURY_ISA_VERSION
	.align		4
        /*00e0*/ 	.byte	0x03, 0x5f
        /*00e2*/ 	.short	0x0101


	//----- nvinfo : EIATTR_VRC_CTA_INIT_COUNT
	.align		4
        /*00e4*/ 	.byte	0x02, 0x4a
	.zero		1
	.zero		1


	//----- nvinfo : EIATTR_EXIT_INSTR_OFFSETS
	.align		4
        /*00e8*/ 	.byte	0x04, 0x1c
        /*00ea*/ 	.short	(.L_118 - .L_117)


	//   ....[0]....
.L_117:
        /*00ec*/ 	.word	0x00000090


	//   ....[1]....
        /*00f0*/ 	.word	0x000012e0


	//   ....[2]....
        /*00f4*/ 	.word	0x00001a50


	//   ....[3]....
        /*00f8*/ 	.word	0x00001c40


	//   ....[4]....
        /*00fc*/ 	.word	0x00002770


	//   ....[5]....
        /*0100*/ 	.word	0x00002a70


	//----- nvinfo : EIATTR_CRS_STACK_SIZE
	.align		4
.L_118:
        /*0104*/ 	.byte	0x04, 0x1e
        /*0106*/ 	.short	(.L_120 - .L_119)
.L_119:
        /*0108*/ 	.word	0x00000000


	//----- nvinfo : EIATTR_CBANK_PARAM_SIZE
	.align		4
.L_120:
        /*010c*/ 	.byte	0x03, 0x19
        /*010e*/ 	.short	0x0048


	//----- nvinfo : EIATTR_PARAM_CBANK
	.align		4
        /*0110*/ 	.byte	0x04, 0x0a
        /*0112*/ 	.short	(.L_122 - .L_121)
	.align		4
.L_121:
        /*0114*/ 	.word	index@(.nv.constant0._Z28updateCheckNodeShared_kerneliiPKiS0_S0_sssPiS1_iiS1_)
        /*0118*/ 	.short	0x0380
        /*011a*/ 	.short	0x0048


	//----- nvinfo : EIATTR_SW_WAR
	.align		4
.L_122:
        /*011c*/ 	.byte	0x04, 0x36
        /*011e*/ 	.short	(.L_124 - .L_123)
.L_123:
        /*0120*/ 	.word	0x00000008
.L_124:


//--------------------- .nv.info._Z22updateCheckNode_kerneliiPKiS0_S0_sssPiS1_iiS1_ --------------------------
	.section	.nv.info._Z22updateCheckNode_kerneliiPKiS0_S0_sssPiS1_iiS1_,"",@"SHT_CUDA_INFO"
	.sectionflags	@""
	.align	4


	//----- nvinfo : EIATTR_CUDA_API_VERSION
	.align		4
        /*0000*/ 	.byte	0x04, 0x37
        /*0002*/ 	.short	(.L_126 - .L_125)
.L_125:
        /*0004*/ 	.word	0x00000082


	//----- nvinfo : EIATTR_KPARAM_INFO
	.align		4
.L_126:
        /*0008*/ 	.byte	0x04, 0x17
        /*000a*/ 	.short	(.L_128 - .L_127)
.L_127:
        /*000c*/ 	.word	0x00000000
        /*0010*/ 	.short	0x000c
        /*0012*/ 	.short	0x0040
        /*0014*/ 	.byte	0x00, 0xf5, 0x21, 0x00


	//----- nvinfo : EIATTR_KPARAM_INFO
	.align		4
.L_128:
        /*0018*/ 	.byte	0x04, 0x17
        /*001a*/ 	.short	(.L_130 - .L_129)
.L_129:
        /*001c*/ 	.word	0x00000000
        /*0020*/ 	.short	0x000b
        /*0022*/ 	.short	0x003c
        /*0024*/ 	.byte	0x00, 0xf0, 0x11, 0x00


	//----- nvinfo : EIATTR_KPARAM_INFO
	.align		4
.L_130:
        /*0028*/ 	.byte	0x04, 0x17
        /*002a*/ 	.short	(.L_132 - .L_131)
.L_131:
        /*002c*/ 	.word	0x00000000
        /*0030*/ 	.short	0x000a
        /*0032*/ 	.short	0x0038
        /*0034*/ 	.byte	0x00, 0xf0, 0x11, 0x00


	//----- nvinfo : EIATTR_KPARAM_INFO
	.align		4
.L_132:
        /*0038*/ 	.byte	0x04, 0x17
        /*003a*/ 	.short	(.L_134 - .L_133)
.L_133:
        /*003c*/ 	.word	0x00000000
        /*0040*/ 	.short	0x0009
        /*0042*/ 	.short	0x0030
        /*0044*/ 	.byte	0x00, 0xf5, 0x21, 0x00


	//----- nvinfo : EIATTR_KPARAM_INFO
	.align		4
.L_134:
        /*0048*/ 	.byte	0x04, 0x17
        /*004a*/ 	.short	(.L_136 - .L_135)
.L_135:
        /*004c*/ 	.word	0x00000000
        /*0050*/ 	.short	0x0008
        /*0052*/ 	.short	0x0028
        /*0054*/ 	.byte	0x00, 0xf5, 0x21, 0x00


	//----- nvinfo : EIATTR_KPARAM_INFO
	.align		4
.L_136:
        /*0058*/ 	.byte	0x04, 0x17
        /*005a*/ 	.short	(.L_138 - .L_137)
.L_137:
        /*005c*/ 	.word	0x00000000
        /*0060*/ 	.short	0x0007
        /*0062*/ 	.short	0x0024
        /*0064*/ 	.byte	0x00, 0xf0, 0x09, 0x00


	//----- nvinfo : EIATTR_KPARAM_INFO
	.align		4
.L_138:
        /*0068*/ 	.byte	0x04, 0x17
        /*006a*/ 	.short	(.L_140 - .L_139)
.L_139:
        /*006c*/ 	.word	0x00000000
        /*0070*/ 	.short	0x0006
        /*0072*/ 	.short	0x0022
        /*0074*/ 	.byte	0x00, 0xf0, 0x09, 0x00


	//----- nvinfo : EIATTR_KPARAM_INFO
	.align		4
.L_140:
        /*0078*/ 	.byte	0x04, 0x17
        /*007a*/ 	.short	(.L_142 - .L_141)
.L_141:
        /*007c*/ 	.word	0x00000000
        /*0080*/ 	.short	0x0005
        /*0082*/ 	.short	0x0020
        /*0084*/ 	.byte	0x00, 0xf0, 0x09, 0x00


	//----- nvinfo : EIATTR_KPARAM_INFO
	.align		4
.L_142:
        /*0088*/ 	.byte	0x04, 0x17
        /*008a*/ 	.short	(.L_144 - .L_143)
.L_143:
        /*008c*/ 	.word	0x00000000
        /*0090*/ 	.short	0x0004
        /*0092*/ 	.short	0x0018
        /*0094*/ 	.byte	0x00, 0xf5, 0x21, 0x00


	//----- nvinfo : EIATTR_KPARAM_INFO
	.align		4
.L_144:
        /*0098*/ 	.byte	0x04, 0x17
        /*009a*/ 	.short	(.L_146 - .L_145)
.L_145:
        /*009c*/ 	.word	0x00000000
        /*00a0*/ 	.short	0x0003
        /*00a2*/ 	.short	0x0010
        /*00a4*/ 	.byte	0x00, 0xf5, 0x21, 0x00


	//----- nvinfo : EIATTR_KPARAM_INFO
	.align		4
.L_146:
        /*00a8*/ 	.byte	0x04, 0x17
        /*00aa*/ 	.short	(.L_148 - .L_147)
.L_147:
        /*00ac*/ 	.word	0x00000000
        /*00b0*/ 	.short	0x0002
        /*00b2*/ 	.short	0x0008
        /*00b4*/ 	.byte	0x00, 0xf5, 0x21, 0x00


	//----- nvinfo : EIATTR_KPARAM_INFO
	.align		4
.L_148:
        /*00b8*/ 	.byte	0x04, 0x17
        /*00ba*/ 	.short	(.L_150 - .L_149)
.L_149:
        /*00bc*/ 	.word	0x00000000
        /*00c0*/ 	.short	0x0001
        /*00c2*/ 	.short	0x0004
        /*00c4*/ 	.byte	0x00, 0xf0, 0x11, 0x00


	//----- nvinfo : EIATTR_KPARAM_INFO
	.align		4
.L_150:
        /*00c8*/ 	.byte	0x04, 0x17
        /*00ca*/ 	.short	(.L_152 - .L_151)
.L_151:
        /*00cc*/ 	.word	0x00000000
        /*00d0*/ 	.short	0x0000
        /*00d2*/ 	.short	0x0000
        /*00d4*/ 	.byte	0x00, 0xf0, 0x11, 0x00


	//----- nvinfo : EIATTR_SPARSE_MMA_MASK
	.align		4
.L_152:
        /*00d8*/ 	.byte	0x03, 0x50
        /*00da*/ 	.short	0x0000


	//----- nvinfo : EIATTR_MAXREG_COUNT
	.align		4
        /*00dc*/ 	.byte	0x03, 0x1b
        /*00de*/ 	.short	0x00ff


	//----- nvinfo : EIATTR_MERCURY_ISA_VERSION
	.align		4
        /*00e0*/ 	.byte	0x03, 0x5f
        /*00e2*/ 	.short	0x0101


	//----- nvinfo : EIATTR_VRC_CTA_INIT_COUNT
	.align		4
        /*00e4*/ 	.byte	0x02, 0x4a
	.zero		1
	.zero		1


	//----- nvinfo : EIATTR_EXIT_INSTR_OFFSETS
	.align		4
        /*00e8*/ 	.byte	0x04, 0x1c
        /*00ea*/ 	.short	(.L_154 - .L_153)


	//   ....[0]....
.L_153:
        /*00ec*/ 	.word	0x00000090


	//   ....[1]....
        /*00f0*/ 	.word	0x000012e0


	//   ....[2]....
        /*00f4*/ 	.word	0x00001a50


	//   ....[3]....
        /*00f8*/ 	.word	0x00001c40


	//   ....[4]....
        /*00fc*/ 	.word	0x00002770


	//   ....[5]....
        /*0100*/ 	.word	0x00002a70


	//----- nvinfo : EIATTR_CRS_STACK_SIZE
	.align		4
.L_154:
        /*0104*/ 	.byte	0x04, 0x1e
        /*0106*/ 	.short	(.L_156 - .L_155)
.L_155:
        /*0108*/ 	.word	0x00000000


	//----- nvinfo : EIATTR_CBANK_PARAM_SIZE
	.align		4
.L_156:
        /*010c*/ 	.byte	0x03, 0x19
        /*010e*/ 	.short	0x0048


	//----- nvinfo : EIATTR_PARAM_CBANK
	.align		4
        /*0110*/ 	.byte	0x04, 0x0a
        /*0112*/ 	.short	(.L_158 - .L_157)
	.align		4
.L_157:
        /*0114*/ 	.word	index@(.nv.constant0._Z22updateCheckNode_kerneliiPKiS0_S0_sssPiS1_iiS1_)
        /*0118*/ 	.short	0x0380
        /*011a*/ 	.short	0x0048


	//----- nvinfo : EIATTR_SW_WAR
	.align		4
.L_158:
        /*011c*/ 	.byte	0x04, 0x36
        /*011e*/ 	.short	(.L_160 - .L_159)
.L_159:
        /*0120*/ 	.word	0x00000008
.L_160:


//--------------------- .nv.info._Z25updateVariableNode_kerneliiPKiS0_S0_S0_PiS1_Pc --------------------------
	.section	.nv.info._Z25updateVariableNode_kerneliiPKiS0_S0_S0_PiS1_Pc,"",@"SHT_CUDA_INFO"
	.sectionflags	@""
	.align	4


	//----- nvinfo : EIATTR_CUDA_API_VERSION
	.align		4
        /*0000*/ 	.byte	0x04, 0x37
        /*0002*/ 	.short	(.L_162 - .L_161)
.L_161:
        /*0004*/ 	.word	0x00000082


	//----- nvinfo : EIATTR_KPARAM_INFO
	.align		4
.L_162:
        /*0008*/ 	.byte	0x04, 0x17
        /*000a*/ 	.short	(.L_164 - .L_163)
.L_163:
        /*000c*/ 	.word	0x00000000
        /*0010*/ 	.short	0x0008
        /*0012*/ 	.short	0x0038
        /*0014*/ 	.byte	0x00, 0xf5, 0x21, 0x00


	//----- nvinfo : EIATTR_KPARAM_INFO
	.align		4
.L_164:
        /*0018*/ 	.byte	0x04, 0x17
        /*001a*/ 	.short	(.L_166 - .L_165)
.L_165:
        /*001c*/ 	.word	0x00000000
        /*0020*/ 	.short	0x0007
        /*0022*/ 	.short	0x0030
        /*0024*/ 	.byte	0x00, 0xf5, 0x21, 0x00


	//----- nvinfo : EIATTR_KPARAM_INFO
	.align		4
.L_166:
        /*0028*/ 	.byte	0x04, 0x17
        /*002a*/ 	.short	(.L_168 - .L_167)
.L_167:
        /*002c*/ 	.word	0x00000000
        /*0030*/ 	.short	0x0006
        /*0032*/ 	.short	0x0028
        /*0034*/ 	.byte	0x00, 0xf5, 0x21, 0x00


	//----- nvinfo : EIATTR_KPARAM_INFO
	.align		4
.L_168:
        /*0038*/ 	.byte	0x04, 0x17
        /*003a*/ 	.short	(.L_170 - .L_169)
.L_169:
        /*003c*/ 	.word	0x00000000
        /*0040*/ 	.short	0x0005
        /*0042*/ 	.short	0x0020
        /*0044*/ 	.byte	0x00, 0xf5, 0x21, 0x00


	//----- nvinfo : EIATTR_KPARAM_INFO
	.align		4
.L_170:
        /*0048*/ 	.byte	0x04, 0x17
        /*004a*/ 	.short	(.L_172 - .L_171)
.L_171:
        /*004c*/ 	.word	0x00000000
        /*0050*/ 	.short	0x0004
        /*0052*/ 	.short	0x0018
        /*0054*/ 	.byte	0x00, 0xf5, 0x21, 0x00


	//----- nvinfo : EIATTR_KPARAM_INFO
	.align		4
.L_172:
        /*0058*/ 	.byte	0x04, 0x17
        /*005a*/ 	.short	(.L_174 - .L_173)
.L_173:
        /*005c*/ 	.word	0x00000000
        /*0060*/ 	.short	0x0003
        /*0062*/ 	.short	0x0010
        /*0064*/ 	.byte	0x00, 0xf5, 0x21, 0x00


	//----- nvinfo : EIATTR_KPARAM_INFO
	.align		4
.L_174:
        /*0068*/ 	.byte	0x04, 0x17
        /*006a*/ 	.short	(.L_176 - .L_175)
.L_175:
        /*006c*/ 	.word	0x00000000
        /*0070*/ 	.short	0x0002
        /*0072*/ 	.short	0x0008
        /*0074*/ 	.byte	0x00, 0xf5, 0x21, 0x00


	//----- nvinfo : EIATTR_KPARAM_INFO
	.align		4
.L_176:
        /*0078*/ 	.byte	0x04, 0x17
        /*007a*/ 	.short	(.L_178 - .L_177)
.L_177:
        /*007c*/ 	.word	0x00000000
        /*0080*/ 	.short	0x0001
        /*0082*/ 	.short	0x0004
        /*0084*/ 	.byte	0x00, 0xf0, 0x11, 0x00


	//----- nvinfo : EIATTR_KPARAM_INFO
	.align		4
.L_178:
        /*0088*/ 	.byte	0x04, 0x17
        /*008a*/ 	.short	(.L_180 - .L_179)
.L_179:
        /*008c*/ 	.word	0x00000000
        /*0090*/ 	.short	0x0000
        /*0092*/ 	.short	0x0000
        /*0094*/ 	.byte	0x00, 0xf0, 0x11, 0x00


	//----- nvinfo : EIATTR_SPARSE_MMA_MASK
	.align		4
.L_180:
        /*0098*/ 	.byte	0x03, 0x50
        /*009a*/ 	.short	0x0000


	//----- nvinfo : EIATTR_MAXREG_COUNT
	.align		4
        /*009c*/ 	.byte	0x03, 0x1b
        /*009e*/ 	.short	0x00ff


	//----- nvinfo : EIATTR_MERCURY_ISA_VERSION
	.align		4
        /*00a0*/ 	.byte	0x03, 0x5f
        /*00a2*/ 	.short	0x0101


	//----- nvinfo : EIATTR_VRC_CTA_INIT_COUNT
	.align		4
        /*00a4*/ 	.byte	0x02, 0x4a
	.zero		1
	.zero		1


	//----- nvinfo : EIATTR_EXIT_INSTR_OFFSETS
	.align		4
        /*00a8*/ 	.byte	0x04, 0x1c
        /*00aa*/ 	.short	(.L_182 - .L_181)


	//   ....[0]....
.L_181:
        /*00ac*/ 	.word	0x00000070


	//   ....[1]....
        /*00b0*/ 	.word	0x00000e60


	//----- nvinfo : EIATTR_CRS_STACK_SIZE
	.align		4
.L_182:
        /*00b4*/ 	.byte	0x04, 0x1e
        /*00b6*/ 	.short	(.L_184 - .L_183)
.L_183:
        /*00b8*/ 	.word	0x00000000


	//----- nvinfo : EIATTR_CBANK_PARAM_SIZE
	.align		4
.L_184:
        /*00bc*/ 	.byte	0x03, 0x19
        /*00be*/ 	.short	0x0040


	//----- nvinfo : EIATTR_PARAM_CBANK
	.align		4
        /*00c0*/ 	.byte	0x04, 0x0a
        /*00c2*/ 	.short	(.L_186 - .L_185)
	.align		4
.L_185:
        /*00c4*/ 	.word	index@(.nv.constant0._Z25updateVariableNode_kerneliiPKiS0_S0_S0_PiS1_Pc)
        /*00c8*/ 	.short	0x0380
        /*00ca*/ 	.short	0x0040


	//----- nvinfo : EIATTR_SW_WAR
	.align		4
.L_186:
        /*00cc*/ 	.byte	0x04, 0x36
        /*00ce*/ 	.short	(.L_188 - .L_187)
.L_187:
        /*00d0*/ 	.word	0x00000008
.L_188:


//--------------------- .nv.info._Z21syndrome_check_kernelPKiS0_iS0_Pi --------------------------
	.section	.nv.info._Z21syndrome_check_kernelPKiS0_iS0_Pi,"",@"SHT_CUDA_INFO"
	.sectionflags	@""
	.align	4


	//----- nvinfo : EIATTR_CUDA_API_VERSION
	.align		4
        /*0000*/ 	.byte	0x04, 0x37
        /*0002*/ 	.short	(.L_190 - .L_189)
.L_189:
        /*0004*/ 	.word	0x00000082


	//----- nvinfo : EIATTR_KPARAM_INFO
	.align		4
.L_190:
        /*0008*/ 	.byte	0x04, 0x17
        /*000a*/ 	.short	(.L_192 - .L_191)
.L_191:
        /*000c*/ 	.word	0x00000000
        /*0010*/ 	.short	0x0004
        /*0012*/ 	.short	0x0020
        /*0014*/ 	.byte	0x00, 0xf5, 0x21, 0x00


	//----- nvinfo : EIATTR_KPARAM_INFO
	.align		4
.L_192:
        /*0018*/ 	.byte	0x04, 0x17
        /*001a*/ 	.short	(.L_194 - .L_193)
.L_193:
        /*001c*/ 	.word	0x00000000
        /*0020*/ 	.short	0x0003
        /*0022*/ 	.short	0x0018
        /*0024*/ 	.byte	0x00, 0xf5, 0x21, 0x00


	//----- nvinfo : EIATTR_KPARAM_INFO
	.align		4
.L_194:
        /*0028*/ 	.byte	0x04, 0x17
        /*002a*/ 	.short	(.L_196 - .L_195)
.L_195:
        /*002c*/ 	.word	0x00000000
        /*0030*/ 	.short	0x0002
        /*0032*/ 	.short	0x0010
        /*0034*/ 	.byte	0x00, 0xf0, 0x11, 0x00


	//----- nvinfo : EIATTR_KPARAM_INFO
	.align		4
.L_196:
        /*0038*/ 	.byte	0x04, 0x17
        /*003a*/ 	.short	(.L_198 - .L_197)
.L_197:
        /*003c*/ 	.word	0x00000000
        /*0040*/ 	.short	0x0001
        /*0042*/ 	.short	0x0008
        /*0044*/ 	.byte	0x00, 0xf5, 0x21, 0x00


	//----- nvinfo : EIATTR_KPARAM_INFO
	.align		4
.L_198:
        /*0048*/ 	.byte	0x04, 0x17
        /*004a*/ 	.short	(.L_200 - .L_199)
.L_199:
        /*004c*/ 	.word	0x00000000
        /*0050*/ 	.short	0x0000
        /*0052*/ 	.short	0x0000
        /*0054*/ 	.byte	0x00, 0xf5, 0x21, 0x00


	//----- nvinfo : EIATTR_SPARSE_MMA_MASK
	.align		4
.L_200:
        /*0058*/ 	.byte	0x03, 0x50
        /*005a*/ 	.short	0x0000


	//----- nvinfo : EIATTR_MAXREG_COUNT
	.align		4
        /*005c*/ 	.byte	0x03, 0x1b
        /*005e*/ 	.short	0x00ff


	//----- nvinfo : EIATTR_NUM_BARRIERS
	.align		4
        /*0060*/ 	.byte	0x02, 0x4c
        /*0062*/ 	.byte	0x01
	.zero		1


	//----- nvinfo : EIATTR_MERCURY_ISA_VERSION
	.align		4
        /*0064*/ 	.byte	0x03, 0x5f
        /*0066*/ 	.short	0x0101


	//----- nvinfo : EIATTR_INT_WARP_WIDE_INSTR_OFFSETS
	.align		4
        /*0068*/ 	.byte	0x04, 0x31
        /*006a*/ 	.short	(.L_202 - .L_201)


	//   ....[0]....
.L_201:
        /*006c*/ 	.word	0x00000d60


	//----- nvinfo : EIATTR_VRC_CTA_INIT_COUNT
	.align		4
.L_202:
        /*0070*/ 	.byte	0x02, 0x4a
	.zero		1
	.zero		1


	//----- nvinfo : EIATTR_EXIT_INSTR_OFFSETS
	.align		4
        /*0074*/ 	.byte	0x04, 0x1c
        /*0076*/ 	.short	(.L_204 - .L_203)


	//   ....[0]....
.L_203:
        /*0078*/ 	.word	0x00000070


	//   ....[1]....
        /*007c*/ 	.word	0x00000110


	//   ....[2]....
        /*0080*/ 	.word	0x00000d30


	//   ....[3]....
        /*0084*/ 	.word	0x00000db0


	//----- nvinfo : EIATTR_CRS_STACK_SIZE
	.align		4
.L_204:
        /*0088*/ 	.byte	0x04, 0x1e
        /*008a*/ 	.short	(.L_206 - .L_205)
.L_205:
        /*008c*/ 	.word	0x00000000


	//----- nvinfo : EIATTR_CBANK_PARAM_SIZE
	.align		4
.L_206:
        /*0090*/ 	.byte	0x03, 0x19
        /*0092*/ 	.short	0x0028


	//----- nvinfo : EIATTR_PARAM_CBANK
	.align		4
        /*0094*/ 	.byte	0x04, 0x0a
        /*0096*/ 	.short	(.L_208 - .L_207)
	.align		4
.L_207:
        /*0098*/ 	.word	index@(.nv.constant0._Z21syndrome_check_kernelPKiS0_iS0_Pi)
        /*009c*/ 	.short	0x0380
        /*009e*/ 	.short	0x0028


	//----- nvinfo : EIATTR_SW_WAR
	.align		4
.L_208:
        /*00a0*/ 	.byte	0x04, 0x36
        /*00a2*/ 	.short	(.L_210 - .L_209)
.L_209:
        /*00a4*/ 	.word	0x00000008
.L_210:


//--------------------- .nv.callgraph             --------------------------
	.section	.nv.callgraph,"",@"SHT_CUDA_CALLGRAPH"
	.align	4
	.sectionentsize	8
	.align		4
        /*0000*/ 	.word	0x00000000
	.align		4
        /*0004*/ 	.word	0xffffffff
	.align		4
        /*0008*/ 	.word	0x00000000
	.align		4
        /*000c*/ 	.word	0xfffffffe
	.align		4
        /*0010*/ 	.word	0x00000000
	.align		4
        /*0014*/ 	.word	0xfffffffd
	.align		4
        /*0018*/ 	.word	0x00000000
	.align		4
        /*001c*/ 	.word	0xfffffffc


//--------------------- .nv.constant3             --------------------------
	.section	.nv.constant3,"a",@progbits
	.align	4
.nv.constant3:
	.type		const_logexp_table,@object
	.size		const_logexp_table,(.L_0 - const_logexp_table)
const_logexp_table:
	.zero		1200
.L_0:


//--------------------- .text._Z33updateVariableNodeAndCheck_kerneliiPKiS0_S0_S0_S0_S0_PiS1_S1_ --------------------------
	.section	.text._Z33updateVariableNodeAndCheck_kerneliiPKiS0_S0_S0_S0_S0_PiS1_S1_,"ax",@progbits
	.align	128
        .global         _Z33updateVariableNodeAndCheck_kerneliiPKiS0_S0_S0_S0_S0_PiS1_S1_
        .type           _Z33updateVariableNodeAndCheck_kerneliiPKiS0_S0_S0_S0_S0_PiS1_S1_,@function
        .size           _Z33updateVariableNodeAndCheck_kerneliiPKiS0_S0_S0_S0_S0_PiS1_S1_,(.L_x_92 - _Z33updateVariableNodeAndCheck_kerneliiPKiS0_S0_S0_S0_S0_PiS1_S1_)
        .other          _Z33updateVariableNodeAndCheck_kerneliiPKiS0_S0_S0_S0_S0_PiS1_S1_,@"STO_CUDA_ENTRY STV_DEFAULT"
_Z33updateVariableNodeAndCheck_kerneliiPKiS0_S0_S0_S0_S0_PiS1_S1_:
.text._Z33updateVariableNodeAndCheck_kerneliiPKiS0_S0_S0_S0_S0_PiS1_S1_:
[----:B------:R-:W-:Y:S01]  /*0000*/  LDC R1, c[0x0][0x37c] ;  /* 0x0000df00ff017b82 */ /* 0x000fe20000000800 */
[----:B------:R-:W0:Y:S07]  /*0010*/  S2R R3, SR_TID.X ;  /* 0x0000000000037919 */ /* 0x000e2e0000002100 */
[----:B------:R-:W0:Y:S08]  /*0020*/  S2UR UR4, SR_CTAID.X ;  /* 0x00000000000479c3 */ /* 0x000e300000002500 */
[----:B------:R-:W0:Y:S08]  /*0030*/  LDC R0, c[0x0][0x360] ;  /* 0x0000d800ff007b82 */ /* 0x000e300000000800 */
[----:B------:R-:W1:Y:S01]  /*0040*/  LDC R5, c[0x0][0x380] ;  /* 0x0000e000ff057b82 */ /* 0x000e620000000800 */
[----:B0-----:R-:W-:-:S05]  /*0050*/  IMAD R0, R0, UR4, R3 ;  /* 0x0000000400007c24 */ /* 0x001fca000f8e0203 */
[----:B-1----:R-:W-:-:S13]  /*0060*/  ISETP.GE.AND P0, PT, R0, R5, PT ;  /* 0x000000050000720c */ /* 0x002fda0003f06270 */
[----:B------:R-:W-:Y:S05]  /*0070*/  @P0 EXIT ;  /* 0x000000000000094d */ /* 0x000fea0003800000 */
[----:B------:R-:W0:Y:S01]  /*0080*/  LDC.64 R6, c[0x0][0x388] ;  /* 0x0000e200ff067b82 */ /* 0x000e220000000a00 */
[----:B------:R-:W1:Y:S07]  /*0090*/  LDCU.64 UR4, c[0x0][0x358] ;  /* 0x00006b00ff0477ac */ /* 0x000e6e0008000a00 */
[----:B------:R-:W2:Y:S01]  /*00a0*/  LDC.64 R8, c[0x0][0x3a8] ;  /* 0x0000ea00ff087b82 */ /* 0x000ea20000000a00 */
[----:B0-----:R-:W-:-:S05]  /*00b0*/  IMAD.WIDE R6, R0, 0x4, R6 ;  /* 0x0000000400067825 */ /* 0x001fca00078e0206 */
[----:B-1----:R-:W3:Y:S01]  /*00c0*/  LDG.E R2, desc[UR4][R6.64] ;  /* 0x0000000406027981 */ /* 0x002ee2000c1e1900 */
[----:B--2---:R-:W-:-:S05]  /*00d0*/  IMAD.WIDE R8, R0, 0x4, R8 ;  /* 0x0000000400087825 */ /* 0x004fca00078e0208 */
[----:B------:R0:W5:Y:S01]  /*00e0*/  LDG.E R17, desc[UR4][R8.64] ;  /* 0x0000000408117981 */ /* 0x000162000c1e1900 */
[----:B------:R-:W-:Y:S01]  /*00f0*/  BSSY.RECONVERGENT B0, `(.L_x_0) ;  /* 0x00000b4000007945 */ /* 0x000fe20003800200 */
[----:B---3--:R-:W-:-:S13]  /*0100*/  ISETP.GE.AND P0, PT, R2, 0x1, PT ;  /* 0x000000010200780c */ /* 0x008fda0003f06270 */
[----:B0-----:R-:W-:Y:S05]  /*0110*/  @!P0 BRA `(.L_x_1) ;  /* 0x0000000800c48947 */ /* 0x001fea0003800000 */
[C---:B------:R-:W-:Y:S01]  /*0120*/  ISETP.GE.U32.AND P1, PT, R2.reuse, 0x10, PT ;  /* 0x000000100200780c */ /* 0x040fe20003f26070 */
[----:B------:R-:W-:Y:S01]  /*0130*/  BSSY.RECONVERGENT B1, `(.L_x_2) ;  /* 0x0000055000017945 */ /* 0x000fe20003800200 */
[----:B------:R-:W-:Y:S01]  /*0140*/  HFMA2 R8, -RZ, RZ, 0, 0 ;  /* 0x00000000ff087431 */ /* 0x000fe200000001ff */
[----:B------:R-:W-:-:S10]  /*0150*/  LOP3.LUT P0, R4, R2, 0xf, RZ, 0xc0, !PT ;  /* 0x0000000f02047812 */ /* 0x000fd4000780c0ff */
[----:B------:R-:W-:Y:S05]  /*0160*/  @!P1 BRA `(.L_x_3) ;  /* 0x0000000400449947 */ /* 0x000fea0003800000 */
[----:B------:R-:W-:Y:S02]  /*0170*/  LOP3.LUT R8, R2, 0x7ffffff0, RZ, 0xc0, !PT ;  /* 0x7ffffff002087812 */ /* 0x000fe400078ec0ff */
[----:B------:R-:W-:Y:S02]  /*0180*/  MOV R10, R0 ;  /* 0x00000000000a7202 */ /* 0x000fe40000000f00 */
[----:B------:R-:W-:-:S07]  /*0190*/  IADD3 R3, PT, PT, -R8, RZ, RZ ;  /* 0x000000ff08037210 */ /* 0x000fce0007ffe1ff */
.L_x_4:
[----:B------:R-:W0:Y:S08]  /*01a0*/  LDC.64 R20, c[0x0][0x398] ;  /* 0x0000e600ff147b82 */ /* 0x000e300000000a00 */
[----:B------:R-:W1:Y:S01]  /*01b0*/  LDC.64 R18, c[0x0][0x3b0] ;  /* 0x0000ec00ff127b82 */ /* 0x000e620000000a00 */
[----:B0-----:R-:W-:-:S05]  /*01c0*/  IMAD.WIDE R20, R10, 0x4, R20 ;  /* 0x000000040a147825 */ /* 0x001fca00078e0214 */
[----:B------:R-:W1:Y:S01]  /*01d0*/  LDG.E R15, desc[UR4][R20.64] ;  /* 0x00000004140f7981 */ /* 0x000e62000c1e1900 */
[----:B------:R-:W-:-:S05]  /*01e0*/  IMAD.WIDE R24, R5, 0x4, R20 ;  /* 0x0000000405187825 */ /* 0x000fca00078e0214 */
[----:B------:R-:W2:Y:S01]  /*01f0*/  LDG.E R23, desc[UR4][R24.64] ;  /* 0x0000000418177981 */ /* 0x000ea2000c1e1900 */
[----:B------:R-:W-:-:S05]  /*0200*/  IMAD.WIDE R28, R5, 0x4, R24 ;  /* 0x00000004051c7825 */ /* 0x000fca00078e0218 */
[----:B------:R0:W3:Y:S01]  /*0210*/  LDG.E R27, desc[UR4][R28.64] ;  /* 0x000000041c1b7981 */ /* 0x0000e2000c1e1900 */
[----:B------:R-:W-:-:S05]  /*0220*/  IMAD.WIDE R12, R5, 0x4, R28 ;  /* 0x00000004050c7825 */ /* 0x000fca00078e021c */
[----:B------:R-:W4:Y:S01]  /*0230*/  LDG.E R9, desc[UR4][R12.64] ;  /* 0x000000040c097981 */ /* 0x000f22000c1e1900 */
[----:B0-----:R-:W-:-:S05]  /*0240*/  IMAD.WIDE R28, R5, 0x4, R12 ;  /* 0x00000004051c7825 */ /* 0x001fca00078e020c */
[----:B------:R-:W4:Y:S01]  /*0250*/  LDG.E R11, desc[UR4][R28.64] ;  /* 0x000000041c0b7981 */ /* 0x000f22000c1e1900 */
[----:B-1----:R-:W-:-:S05]  /*0260*/  IMAD.WIDE R14, R15, 0x4, R18 ;  /* 0x000000040f0e7825 */ /* 0x002fca00078e0212 */
[----:B------:R0:W4:Y:S01]  /*0270*/  LDG.E R16, desc[UR4][R14.64] ;  /* 0x000000040e107981 */ /* 0x000122000c1e1900 */
[----:B--2---:R-:W-:-:S06]  /*0280*/  IMAD.WIDE R22, R23, 0x4, R18 ;  /* 0x0000000417167825 */ /* 0x004fcc00078e0212 */
[----:B------:R-:W2:Y:S01]  /*0290*/  LDG.E R23, desc[UR4][R22.64] ;  /* 0x0000000416177981 */ /* 0x000ea2000c1e1900 */
[----:B---3--:R-:W-:-:S04]  /*02a0*/  IMAD.WIDE R26, R27, 0x4, R18 ;  /* 0x000000041b1a7825 */ /* 0x008fc800078e0212 */
[----:B----4-:R-:W-:Y:S02]  /*02b0*/  IMAD.WIDE R24, R9, 0x4, R18 ;  /* 0x0000000409187825 */ /* 0x010fe400078e0212 */
[----:B------:R1:W3:Y:S04]  /*02c0*/  LDG.E R9, desc[UR4][R26.64] ;  /* 0x000000041a097981 */ /* 0x0002e8000c1e1900 */
[----:B------:R-:W3:Y:S01]  /*02d0*/  LDG.E R24, desc[UR4][R24.64] ;  /* 0x0000000418187981 */ /* 0x000ee2000c1e1900 */
[----:B0-----:R-:W-:-:S04]  /*02e0*/  IMAD.WIDE R14, R5, 0x4, R28 ;  /* 0x00000004050e7825 */ /* 0x001fc800078e021c */
[C---:B------:R-:W-:Y:S01]  /*02f0*/  IMAD.WIDE R12, R5.reuse, 0x4, R14 ;  /* 0x00000004050c7825 */ /* 0x040fe200078e020e */
[----:B------:R-:W4:Y:S03]  /*0300*/  LDG.E R25, desc[UR4][R14.64] ;  /* 0x000000040e197981 */ /* 0x000f26000c1e1900 */
[C---:B------:R-:W-:Y:S01]  /*0310*/  IMAD.WIDE R20, R5.reuse, 0x4, R12 ;  /* 0x0000000405147825 */ /* 0x040fe200078e020c */
[----:B------:R0:W4:Y:S03]  /*0320*/  LDG.E R22, desc[UR4][R12.64] ;  /* 0x000000040c167981 */ /* 0x000126000c1e1900 */
[C---:B------:R-:W-:Y:S02]  /*0330*/  IMAD.WIDE R28, R5.reuse, 0x4, R20 ;  /* 0x00000004051c7825 */ /* 0x040fe400078e0214 */
[----:B------:R-:W4:Y:S02]  /*0340*/  LDG.E R20, desc[UR4][R20.64] ;  /* 0x0000000414147981 */ /* 0x000f24000c1e1900 */
[----:B-1----:R-:W-:-:S04]  /*0350*/  IMAD.WIDE R26, R5, 0x4, R28 ;  /* 0x00000004051a7825 */ /* 0x002fc800078e021c */
[C---:B0-----:R-:W-:Y:S01]  /*0360*/  IMAD.WIDE R12, R5.reuse, 0x4, R26 ;  /* 0x00000004050c7825 */ /* 0x041fe200078e021a */
[----:B------:R-:W4:Y:S04]  /*0370*/  LDG.E R21, desc[UR4][R28.64] ;  /* 0x000000041c157981 */ /* 0x000f28000c1e1900 */
[----:B------:R-:W4:Y:S01]  /*0380*/  LDG.E R27, desc[UR4][R26.64] ;  /* 0x000000041a1b7981 */ /* 0x000f22000c1e1900 */
[----:B------:R-:W-:Y:S01]  /*0390*/  IMAD.WIDE R14, R5, 0x4, R12 ;  /* 0x00000004050e7825 */ /* 0x000fe200078e020c */
[----:B--2--5:R-:W-:Y:S02]  /*03a0*/  IADD3 R17, PT, PT, R23, R16, R17 ;  /* 0x0000001017117210 */ /* 0x024fe40007ffe011 */
[----:B------:R0:W2:Y:S02]  /*03b0*/  LDG.E R16, desc[UR4][R12.64] ;  /* 0x000000040c107981 */ /* 0x0000a4000c1e1900 */
[C---:B0-----:R-:W-:Y:S01]  /*03c0*/  IMAD.WIDE R12, R5.reuse, 0x4, R14 ;  /* 0x00000004050c7825 */ /* 0x041fe200078e020e */
[----:B---3--:R-:W-:Y:S01]  /*03d0*/  IADD3 R9, PT, PT, R24, R9, R17 ;  /* 0x0000000918097210 */ /* 0x008fe20007ffe011 */
[----:B------:R-:W3:Y:S02]  /*03e0*/  LDG.E R14, desc[UR4][R14.64] ;  /* 0x000000040e0e7981 */ /* 0x000ee4000c1e1900 */
[----:B------:R-:W-:-:S02]  /*03f0*/  IMAD.WIDE R28, R5, 0x4, R12 ;  /* 0x00000004051c7825 */ /* 0x000fc400078e020c */
[----:B------:R0:W3:Y:S04]  /*0400*/  LDG.E R23, desc[UR4][R12.64] ;  /* 0x000000040c177981 */ /* 0x0000e8000c1e1900 */
[----:B------:R1:W3:Y:S01]  /*0410*/  LDG.E R17, desc[UR4][R28.64] ;  /* 0x000000041c117981 */ /* 0x0002e2000c1e1900 */
[----:B0-----:R-:W-:-:S05]  /*0420*/  IMAD.WIDE R12, R5, 0x4, R28 ;  /* 0x00000004050c7825 */ /* 0x001fca00078e021c */
[----:B------:R0:W3:Y:S01]  /*0430*/  LDG.E R15, desc[UR4][R12.64] ;  /* 0x000000040c0f7981 */ /* 0x0000e2000c1e1900 */
[----:B-1----:R-:W-:-:S06]  /*0440*/  IMAD.WIDE R28, R5, 0x4, R12 ;  /* 0x00000004051c7825 */ /* 0x002fcc00078e020c */
[----:B------:R-:W3:Y:S01]  /*0450*/  LDG.E R29, desc[UR4][R28.64] ;  /* 0x000000041c1d7981 */ /* 0x000ee2000c1e1900 */
[----:B----4-:R-:W-:-:S04]  /*0460*/  IMAD.WIDE R24, R25, 0x4, R18 ;  /* 0x0000000419187825 */ /* 0x010fc800078e0212 */
[--C-:B0-----:R-:W-:Y:S02]  /*0470*/  IMAD.WIDE R12, R11, 0x4, R18.reuse ;  /* 0x000000040b0c7825 */ /* 0x101fe400078e0212 */
[----:B------:R0:W4:Y:S04]  /*0480*/  LDG.E R11, desc[UR4][R24.64] ;  /* 0x00000004180b7981 */ /* 0x000128000c1e1900 */
[----:B------:R-:W4:Y:S01]  /*0490*/  LDG.E R12, desc[UR4][R12.64] ;  /* 0x000000040c0c7981 */ /* 0x000f22000c1e1900 */
[----:B0-----:R-:W-:-:S05]  /*04a0*/  IMAD.WIDE R24, R22, 0x4, R18 ;  /* 0x0000000416187825 */ /* 0x001fca00078e0212 */
[----:B------:R0:W4:Y:S01]  /*04b0*/  LDG.E R13, desc[UR4][R24.64] ;  /* 0x00000004180d7981 */ /* 0x000122000c1e1900 */
[----:B------:R-:W-:-:S06]  /*04c0*/  IMAD.WIDE R26, R27, 0x4, R18 ;  /* 0x000000041b1a7825 */ /* 0x000fcc00078e0212 */
[----:B------:R-:W4:Y:S01]  /*04d0*/  LDG.E R26, desc[UR4][R26.64] ;  /* 0x000000041a1a7981 */ /* 0x000f22000c1e1900 */
[----:B0-----:R-:W-:-:S04]  /*04e0*/  IMAD.WIDE R24, R20, 0x4, R18 ;  /* 0x0000000414187825 */ /* 0x001fc800078e0212 */
[--C-:B------:R-:W-:Y:S02]  /*04f0*/  IMAD.WIDE R20, R21, 0x4, R18.reuse ;  /* 0x0000000415147825 */ /* 0x100fe400078e0212 */
[----:B------:R-:W4:Y:S04]  /*0500*/  LDG.E R24, desc[UR4][R24.64] ;  /* 0x0000000418187981 */ /* 0x000f28000c1e1900 */
[----:B------:R2:W4:Y:S02]  /*0510*/  LDG.E R25, desc[UR4][R20.64] ;  /* 0x0000000414197981 */ /* 0x000524000c1e1900 */
[----:B--2---:R-:W-:-:S05]  /*0520*/  IMAD.WIDE R20, R16, 0x4, R18 ;  /* 0x0000000410147825 */ /* 0x004fca00078e0212 */
[----:B------:R3:W2:Y:S02]  /*0530*/  LDG.E R27, desc[UR4][R20.64] ;  /* 0x00000004141b7981 */ /* 0x0006a4000c1e1900 */
[----:B---3--:R-:W-:-:S04]  /*0540*/  IMAD.WIDE R20, R14, 0x4, R18 ;  /* 0x000000040e147825 */ /* 0x008fc800078e0212 */
[--C-:B------:R-:W-:Y:S02]  /*0550*/  IMAD.WIDE R22, R23, 0x4, R18.reuse ;  /* 0x0000000417167825 */ /* 0x100fe400078e0212 */
[----:B------:R-:W2:Y:S02]  /*0560*/  LDG.E R20, desc[UR4][R20.64] ;  /* 0x0000000414147981 */ /* 0x000ea4000c1e1900 */
[--C-:B------:R-:W-:Y:S02]  /*0570*/  IMAD.WIDE R16, R17, 0x4, R18.reuse ;  /* 0x0000000411107825 */ /* 0x100fe400078e0212 */
[----:B------:R-:W3:Y:S04]  /*0580*/  LDG.E R22, desc[UR4][R22.64] ;  /* 0x0000000416167981 */ /* 0x000ee8000c1e1900 */
[----:B------:R-:W3:Y:S01]  /*0590*/  LDG.E R17, desc[UR4][R16.64] ;  /* 0x0000000410117981 */ /* 0x000ee2000c1e1900 */
[----:B------:R-:W-:-:S06]  /*05a0*/  IMAD.WIDE R14, R15, 0x4, R18 ;  /* 0x000000040f0e7825 */ /* 0x000fcc00078e0212 */
[----:B------:R-:W3:Y:S01]  /*05b0*/  LDG.E R14, desc[UR4][R14.64] ;  /* 0x000000040e0e7981 */ /* 0x000ee2000c1e1900 */
[----:B------:R-:W-:-:S06]  /*05c0*/  IMAD.WIDE R18, R29, 0x4, R18 ;  /* 0x000000041d127825 */ /* 0x000fcc00078e0212 */
[----:B------:R-:W3:Y:S01]  /*05d0*/  LDG.E R18, desc[UR4][R18.64] ;  /* 0x0000000412127981 */ /* 0x000ee2000c1e1900 */
[----:B------:R-:W-:Y:S02]  /*05e0*/  IADD3 R3, PT, PT, R3, 0x10, RZ ;  /* 0x0000001003037810 */ /* 0x000fe40007ffe0ff */
[----:B----4-:R-:W-:Y:S02]  /*05f0*/  IADD3 R9, PT, PT, R11, R12, R9 ;  /* 0x0000000c0b097210 */ /* 0x010fe40007ffe009 */
[----:B------:R-:W-:Y:S02]  /*0600*/  ISETP.NE.AND P1, PT, R3, RZ, PT ;  /* 0x000000ff0300720c */ /* 0x000fe40003f25270 */
[----:B------:R-:W-:Y:S02]  /*0610*/  LEA R10, R5, R10, 0x4 ;  /* 0x0000000a050a7211 */ /* 0x000fe400078e20ff */
[----:B------:R-:W-:-:S04]  /*0620*/  IADD3 R9, PT, PT, R24, R13, R9 ;  /* 0x0000000d18097210 */ /* 0x000fc80007ffe009 */
[----:B------:R-:W-:-:S04]  /*0630*/  IADD3 R9, PT, PT, R26, R25, R9 ;  /* 0x000000191a097210 */ /* 0x000fc80007ffe009 */
[----:B--2---:R-:W-:-:S04]  /*0640*/  IADD3 R9, PT, PT, R20, R27, R9 ;  /* 0x0000001b14097210 */ /* 0x004fc80007ffe009 */
[----:B---3--:R-:W-:-:S04]  /*0650*/  IADD3 R9, PT, PT, R17, R22, R9 ;  /* 0x0000001611097210 */ /* 0x008fc80007ffe009 */
[----:B------:R-:W-:Y:S01]  /*0660*/  IADD3 R17, PT, PT, R18, R14, R9 ;  /* 0x0000000e12117210 */ /* 0x000fe20007ffe009 */
[----:B------:R-:W-:Y:S06]  /*0670*/  @P1 BRA `(.L_x_4) ;  /* 0xfffffff800c81947 */ /* 0x000fec000383ffff */
.L_x_3:
[----:B------:R-:W-:Y:S05]  /*0680*/  BSYNC.RECONVERGENT B1 ;  /* 0x0000000000017941 */ /* 0x000fea0003800200 */
.L_x_2:
[----:B------:R-:W-:Y:S05]  /*0690*/  @!P0 BRA `(.L_x_1) ;  /* 0x0000000400648947 */ /* 0x000fea0003800000 */
[----:B------:R-:W-:Y:S01]  /*06a0*/  ISETP.GE.U32.AND P0, PT, R4, 0x8, PT ;  /* 0x000000080400780c */ /* 0x000fe20003f06070 */
[----:B------:R-:W-:Y:S01]  /*06b0*/  BSSY.RECONVERGENT B1, `(.L_x_5) ;  /* 0x000002c000017945 */ /* 0x000fe20003800200 */
[----:B------:R-:W-:-:S04]  /*06c0*/  LOP3.LUT R16, R2, 0x7, RZ, 0xc0, !PT ;  /* 0x0000000702107812 */ /* 0x000fc800078ec0ff */
[----:B------:R-:W-:-:S07]  /*06d0*/  ISETP.NE.AND P1, PT, R16, RZ, PT ;  /* 0x000000ff1000720c */ /* 0x000fce0003f25270 */
[----:B------:R-:W-:Y:S06]  /*06e0*/  @!P0 BRA `(.L_x_6) ;  /* 0x0000000000a08947 */ /* 0x000fec0003800000 */
[----:B------:R-:W0:Y:S01]  /*06f0*/  LDC.64 R18, c[0x0][0x398] ;  /* 0x0000e600ff127b82 */ /* 0x000e220000000a00 */
[----:B------:R-:W-:-:S07]  /*0700*/  IMAD R3, R8, R5, R0 ;  /* 0x0000000508037224 */ /* 0x000fce00078e0200 */
[----:B------:R-:W1:Y:S01]  /*0710*/  LDC.64 R10, c[0x0][0x3b0] ;  /* 0x0000ec00ff0a7b82 */ /* 0x000e620000000a00 */
[----:B0-----:R-:W-:-:S04]  /*0720*/  IMAD.WIDE R18, R3, 0x4, R18 ;  /* 0x0000000403127825 */ /* 0x001fc800078e0212 */
[C---:B------:R-:W-:Y:S02]  /*0730*/  IMAD.WIDE R12, R5.reuse, 0x4, R18 ;  /* 0x00000004050c7825 */ /* 0x040fe400078e0212 */
[----:B------:R-:W1:Y:S02]  /*0740*/  LDG.E R19, desc[UR4][R18.64] ;  /* 0x0000000412137981 */ /* 0x000e64000c1e1900 */
[C---:B------:R-:W-:Y:S02]  /*0750*/  IMAD.WIDE R14, R5.reuse, 0x4, R12 ;  /* 0x00000004050e7825 */ /* 0x040fe400078e020c */
[----:B------:R-:W2:Y:S02]  /*0760*/  LDG.E R13, desc[UR4][R12.64] ;  /* 0x000000040c0d7981 */ /* 0x000ea4000c1e1900 */
[C---:B------:R-:W-:Y:S02]  /*0770*/  IMAD.WIDE R20, R5.reuse, 0x4, R14 ;  /* 0x0000000405147825 */ /* 0x040fe400078e020e */
[----:B------:R-:W3:Y:S02]  /*0780*/  LDG.E R15, desc[UR4][R14.64] ;  /* 0x000000040e0f7981 */ /* 0x000ee4000c1e1900 */
[----:B------:R-:W-:-:S02]  /*0790*/  IMAD.WIDE R28, R5, 0x4, R20 ;  /* 0x00000004051c7825 */ /* 0x000fc400078e0214 */
[----:B------:R-:W4:Y:S02]  /*07a0*/  LDG.E R21, desc[UR4][R20.64] ;  /* 0x0000000414157981 */ /* 0x000f24000c1e1900 */
[C---:B------:R-:W-:Y:S02]  /*07b0*/  IMAD.WIDE R26, R5.reuse, 0x4, R28 ;  /* 0x00000004051a7825 */ /* 0x040fe400078e021c */
[----:B------:R-:W4:Y:S04]  /*07c0*/  LDG.E R3, desc[UR4][R28.64] ;  /* 0x000000041c037981 */ /* 0x000f28000c1e1900 */
[----:B------:R-:W4:Y:S01]  /*07d0*/  LDG.E R9, desc[UR4][R26.64] ;  /* 0x000000041a097981 */ /* 0x000f22000c1e1900 */
[----:B------:R-:W-:-:S04]  /*07e0*/  IMAD.WIDE R24, R5, 0x4, R26 ;  /* 0x0000000405187825 */ /* 0x000fc800078e021a */
[----:B------:R-:W-:Y:S02]  /*07f0*/  IMAD.WIDE R22, R5, 0x4, R24 ;  /* 0x0000000405167825 */ /* 0x000fe400078e0218 */
[----:B------:R-:W4:Y:S04]  /*0800*/  LDG.E R25, desc[UR4][R24.64] ;  /* 0x0000000418197981 */ /* 0x000f28000c1e1900 */
[----:B------:R-:W4:Y:S01]  /*0810*/  LDG.E R23, desc[UR4][R22.64] ;  /* 0x0000000416177981 */ /* 0x000f22000c1e1900 */
[----:B-1----:R-:W-:-:S04]  /*0820*/  IMAD.WIDE R18, R19, 0x4, R10 ;  /* 0x0000000413127825 */ /* 0x002fc800078e020a */
[--C-:B--2---:R-:W-:Y:S02]  /*0830*/  IMAD.WIDE R12, R13, 0x4, R10.reuse ;  /* 0x000000040d0c7825 */ /* 0x104fe400078e020a */
[----:B------:R-:W2:Y:S02]  /*0840*/  LDG.E R18, desc[UR4][R18.64] ;  /* 0x0000000412127981 */ /* 0x000ea4000c1e1900 */
[--C-:B---3--:R-:W-:Y:S02]  /*0850*/  IMAD.WIDE R14, R15, 0x4, R10.reuse ;  /* 0x000000040f0e7825 */ /* 0x108fe400078e020a */
[----:B------:R-:W2:Y:S02]  /*0860*/  LDG.E R12, desc[UR4][R12.64] ;  /* 0x000000040c0c7981 */ /* 0x000ea4000c1e1900 */
[--C-:B----4-:R-:W-:Y:S02]  /*0870*/  IMAD.WIDE R20, R21, 0x4, R10.reuse ;  /* 0x0000000415147825 */ /* 0x110fe400078e020a */
[----:B------:R-:W3:Y:S02]  /*0880*/  LDG.E R14, desc[UR4][R14.64] ;  /* 0x000000040e0e7981 */ /* 0x000ee4000c1e1900 */
[----:B------:R-:W-:-:S02]  /*0890*/  IMAD.WIDE R28, R3, 0x4, R10 ;  /* 0x00000004031c7825 */ /* 0x000fc400078e020a */
[----:B------:R-:W3:Y:S02]  /*08a0*/  LDG.E R20, desc[UR4][R20.64] ;  /* 0x0000000414147981 */ /* 0x000ee4000c1e1900 */
[--C-:B------:R-:W-:Y:S02]  /*08b0*/  IMAD.WIDE R26, R9, 0x4, R10.reuse ;  /* 0x00000004091a7825 */ /* 0x100fe400078e020a */
[----:B------:R-:W4:Y:S04]  /*08c0*/  LDG.E R28, desc[UR4][R28.64] ;  /* 0x000000041c1c7981 */ /* 0x000f28000c1e1900 */
[----:B------:R-:W4:Y:S01]  /*08d0*/  LDG.E R26, desc[UR4][R26.64] ;  /* 0x000000041a1a7981 */ /* 0x000f22000c1e1900 */
[----:B------:R-:W-:-:S04]  /*08e0*/  IMAD.WIDE R24, R25, 0x4, R10 ;  /* 0x0000000419187825 */ /* 0x000fc800078e020a */
[----:B------:R-:W-:Y:S02]  /*08f0*/  IMAD.WIDE R10, R23, 0x4, R10 ;  /* 0x00000004170a7825 */ /* 0x000fe400078e020a */
[----:B------:R-:W4:Y:S04]  /*0900*/  LDG.E R24, desc[UR4][R24.64] ;  /* 0x0000000418187981 */ /* 0x000f28000c1e1900 */
[----:B------:R-:W4:Y:S01]  /*0910*/  LDG.E R10, desc[UR4][R10.64] ;  /* 0x000000040a0a7981 */ /* 0x000f22000c1e1900 */
[----:B------:R-:W-:Y:S02]  /*0920*/  IADD3 R8, PT, PT, R8, 0x8, RZ ;  /* 0x0000000808087810 */ /* 0x000fe40007ffe0ff */
[----:B--2--5:R-:W-:-:S04]  /*0930*/  IADD3 R17, PT, PT, R12, R18, R17 ;  /* 0x000000120c117210 */ /* 0x024fc80007ffe011 */
[----:B---3--:R-:W-:-:S04]  /*0940*/  IADD3 R17, PT, PT, R20, R14, R17 ;  /* 0x0000000e14117210 */ /* 0x008fc80007ffe011 */
[----:B----4-:R-:W-:-:S04]  /*0950*/  IADD3 R17, PT, PT, R26, R28, R17 ;  /* 0x0000001c1a117210 */ /* 0x010fc80007ffe011 */
[----:B------:R-:W-:-:S07]  /*0960*/  IADD3 R17, PT, PT, R10, R24, R17 ;  /* 0x000000180a117210 */ /* 0x000fce0007ffe011 */
.L_x_6:
[----:B------:R-:W-:Y:S05]  /*0970*/  BSYNC.RECONVERGENT B1 ;  /* 0x0000000000017941 */ /* 0x000fea0003800200 */
.L_x_5:
[----:B------:R-:W-:Y:S05]  /*0980*/  @!P1 BRA `(.L_x_1) ;  /* 0x0000000000a89947 */ /* 0x000fea0003800000 */
[----:B------:R-:W-:Y:S01]  /*0990*/  ISETP.GE.U32.AND P0, PT, R16, 0x4, PT ;  /* 0x000000041000780c */ /* 0x000fe20003f06070 */
[----:B------:R-:W-:Y:S01]  /*09a0*/  BSSY.RECONVERGENT B1, `(.L_x_7) ;  /* 0x000001a000017945 */ /* 0x000fe20003800200 */
[----:B------:R-:W-:-:S04]  /*09b0*/  LOP3.LUT R2, R2, 0x3, RZ, 0xc0, !PT ;  /* 0x0000000302027812 */ /* 0x000fc800078ec0ff */
[----:B------:R-:W-:-:S07]  /*09c0*/  ISETP.NE.AND P1, PT, R2, RZ, PT ;  /* 0x000000ff0200720c */ /* 0x000fce0003f25270 */
[----:B------:R-:W-:Y:S06]  /*09d0*/  @!P0 BRA `(.L_x_8) ;  /* 0x0000000000588947 */ /* 0x000fec0003800000 */
[----:B------:R-:W0:Y:S01]  /*09e0*/  LDC.64 R10, c[0x0][0x398] ;  /* 0x0000e600ff0a7b82 */ /* 0x000e220000000a00 */
[----:B------:R-:W-:-:S04]  /*09f0*/  IMAD R13, R8, R5, R0 ;  /* 0x00000005080d7224 */ /* 0x000fc800078e0200 */
[----:B0-----:R-:W-:-:S03]  /*0a00*/  IMAD.WIDE R12, R13, 0x4, R10 ;  /* 0x000000040d0c7825 */ /* 0x001fc600078e020a */
[----:B------:R-:W0:Y:S02]  /*0a10*/  LDC.64 R10, c[0x0][0x3b0] ;  /* 0x0000ec00ff0a7b82 */ /* 0x000e240000000a00 */
[----:B------:R-:W0:Y:S01]  /*0a20*/  LDG.E R15, desc[UR4][R12.64] ;  /* 0x000000040c0f7981 */ /* 0x000e22000c1e1900 */
[----:B------:R-:W-:-:S05]  /*0a30*/  IMAD.WIDE R18, R5, 0x4, R12 ;  /* 0x0000000405127825 */ /* 0x000fca00078e020c */
[----:B------:R-:W2:Y:S01]  /*0a40*/  LDG.E R21, desc[UR4][R18.64] ;  /* 0x0000000412157981 */ /* 0x000ea2000c1e1900 */
[----:B------:R-:W-:-:S05]  /*0a50*/  IMAD.WIDE R22, R5, 0x4, R18 ;  /* 0x0000000405167825 */ /* 0x000fca00078e0212 */
[----:B------:R-:W3:Y:S01]  /*0a60*/  LDG.E R25, desc[UR4][R22.64] ;  /* 0x0000000416197981 */ /* 0x000ee2000c1e1900 */
[----:B------:R-:W-:-:S06]  /*0a70*/  IMAD.WIDE R26, R5, 0x4, R22 ;  /* 0x00000004051a7825 */ /* 0x000fcc00078e0216 */
[----:B------:R-:W4:Y:S01]  /*0a80*/  LDG.E R27, desc[UR4][R26.64] ;  /* 0x000000041a1b7981 */ /* 0x000f22000c1e1900 */
[----:B0-----:R-:W-:-:S04]  /*0a90*/  IMAD.WIDE R14, R15, 0x4, R10 ;  /* 0x000000040f0e7825 */ /* 0x001fc800078e020a */
[--C-:B--2---:R-:W-:Y:S02]  /*0aa0*/  IMAD.WIDE R20, R21, 0x4, R10.reuse ;  /* 0x0000000415147825 */ /* 0x104fe400078e020a */
[----:B------:R-:W2:Y:S02]  /*0ab0*/  LDG.E R14, desc[UR4][R14.64] ;  /* 0x000000040e0e7981 */ /* 0x000ea4000c1e1900 */
[--C-:B---3--:R-:W-:Y:S02]  /*0ac0*/  IMAD.WIDE R24, R25, 0x4, R10.reuse ;  /* 0x0000000419187825 */ /* 0x108fe400078e020a */
[----:B------:R-:W2:Y:S04]  /*0ad0*/  LDG.E R20, desc[UR4][R20.64] ;  /* 0x0000000414147981 */ /* 0x000ea8000c1e1900 */
[----:B------:R-:W3:Y:S01]  /*0ae0*/  LDG.E R24, desc[UR4][R24.64] ;  /* 0x0000000418187981 */ /* 0x000ee2000c1e1900 */
[----:B----4-:R-:W-:-:S06]  /*0af0*/  IMAD.WIDE R10, R27, 0x4, R10 ;  /* 0x000000041b0a7825 */ /* 0x010fcc00078e020a */
[----:B------:R-:W3:Y:S01]  /*0b00*/  LDG.E R10, desc[UR4][R10.64] ;  /* 0x000000040a0a7981 */ /* 0x000ee2000c1e1900 */
[----:B------:R-:W-:Y:S02]  /*0b10*/  IADD3 R8, PT, PT, R8, 0x4, RZ ;  /* 0x0000000408087810 */ /* 0x000fe40007ffe0ff */
[----:B--2--5:R-:W-:-:S04]  /*0b20*/  IADD3 R17, PT, PT, R20, R14, R17 ;  /* 0x0000000e14117210 */ /* 0x024fc80007ffe011 */
[----:B---3--:R-:W-:-:S07]  /*0b30*/  IADD3 R17, PT, PT, R10, R24, R17 ;  /* 0x000000180a117210 */ /* 0x008fce0007ffe011 */
.L_x_8:
[----:B------:R-:W-:Y:S05]  /*0b40*/  BSYNC.RECONVERGENT B1 ;  /* 0x0000000000017941 */ /* 0x000fea0003800200 */
.L_x_7:
[----:B------:R-:W-:Y:S05]  /*0b50*/  @!P1 BRA `(.L_x_1) ;  /* 0x0000000000349947 */ /* 0x000fea0003800000 */
[----:B------:R-:W0:Y:S01]  /*0b60*/  LDC.64 R10, c[0x0][0x398] ;  /* 0x0000e600ff0a7b82 */ /* 0x000e220000000a00 */
[----:B------:R-:W-:Y:S01]  /*0b70*/  IMAD R4, R8, R5, R0 ;  /* 0x0000000508047224 */ /* 0x000fe200078e0200 */
[----:B------:R-:W-:-:S06]  /*0b80*/  IADD3 R14, PT, PT, -R2, RZ, RZ ;  /* 0x000000ff020e7210 */ /* 0x000fcc0007ffe1ff */
[----:B------:R-:W1:Y:S02]  /*0b90*/  LDC.64 R12, c[0x0][0x3b0] ;  /* 0x0000ec00ff0c7b82 */ /* 0x000e640000000a00 */
.L_x_9:
[----:B0-----:R-:W-:-:S06]  /*0ba0*/  IMAD.WIDE R2, R4, 0x4, R10 ;  /* 0x0000000404027825 */ /* 0x001fcc00078e020a */
[----:B------:R-:W1:Y:S01]  /*0bb0*/  LDG.E R3, desc[UR4][R2.64] ;  /* 0x0000000402037981 */ /* 0x000e62000c1e1900 */
[----:B------:R-:W-:-:S04]  /*0bc0*/  IADD3 R14, PT, PT, R14, 0x1, RZ ;  /* 0x000000010e0e7810 */ /* 0x000fc80007ffe0ff */
[----:B------:R-:W-:Y:S01]  /*0bd0*/  ISETP.NE.AND P0, PT, R14, RZ, PT ;  /* 0x000000ff0e00720c */ /* 0x000fe20003f05270 */
[----:B-1----:R-:W-:-:S06]  /*0be0*/  IMAD.WIDE R8, R3, 0x4, R12 ;  /* 0x0000000403087825 */ /* 0x002fcc00078e020c */
[----:B------:R-:W2:Y:S01]  /*0bf0*/  LDG.E R8, desc[UR4][R8.64] ;  /* 0x0000000408087981 */ /* 0x000ea2000c1e1900 */
[----:B------:R-:W-:Y:S02]  /*0c00*/  IADD3 R4, PT, PT, R4, R5, RZ ;  /* 0x0000000504047210 */ /* 0x000fe40007ffe0ff */
[----:B--2--5:R-:W-:-:S03]  /*0c10*/  IADD3 R17, PT, PT, R8, R17, RZ ;  /* 0x0000001108117210 */ /* 0x024fc60007ffe0ff */
[----:B------:R-:W-:Y:S05]  /*0c20*/  @P0 BRA `(.L_x_9) ;  /* 0xfffffffc00dc0947 */ /* 0x000fea000383ffff */
.L_x_1:
[----:B------:R-:W-:Y:S05]  /*0c30*/  BSYNC.RECONVERGENT B0 ;  /* 0x0000000000007941 */ /* 0x000fea0003800200 */
.L_x_0:
[----:B------:R-:W0:Y:S08]  /*0c40*/  LDC.64 R14, c[0x0][0x3b8] ;  /* 0x0000ee00ff0e7b82 */ /* 0x000e300000000a00 */
[----:B------:R-:W1:Y:S01]  /*0c50*/  LDC R3, c[0x0][0x384] ;  /* 0x0000e100ff037b82 */ /* 0x000e620000000800 */
[----:B0-----:R-:W-:-:S05]  /*0c60*/  IMAD.WIDE R8, R0, 0x4, R14 ;  /* 0x0000000400087825 */ /* 0x001fca00078e020e */
[----:B-----5:R0:W-:Y:S04]  /*0c70*/  STG.E desc[UR4][R8.64], R17 ;  /* 0x0000001108007986 */ /* 0x0201e8000c101904 */
[----:B------:R-:W2:Y:S01]  /*0c80*/  LDG.E R2, desc[UR4][R6.64] ;  /* 0x0000000406027981 */ /* 0x000ea2000c1e1900 */
[----:B------:R-:W-:Y:S01]  /*0c90*/  BSSY.RECONVERGENT B0, `(.L_x_10) ;  /* 0x0000015000007945 */ /* 0x000fe20003800200 */
[----:B-1----:R-:W-:Y:S02]  /*0ca0*/  ISETP.GE.AND P0, PT, R0, R3, PT ;  /* 0x000000030000720c */ /* 0x002fe40003f06270 */
[----:B--2---:R-:W-:-:S13]  /*0cb0*/  ISETP.GE.AND P1, PT, R2, 0x1, PT ;  /* 0x000000010200780c */ /* 0x004fda0003f26270 */
[----:B0-----:R-:W-:Y:S05]  /*0cc0*/  @!P1 BRA `(.L_x_11) ;  /* 0x0000000000449947 */ /* 0x001fea0003800000 */
[----:B------:R-:W0:Y:S01]  /*0cd0*/  LDC.64 R8, c[0x0][0x398] ;  /* 0x0000e600ff087b82 */ /* 0x000e220000000a00 */
[----:B------:R-:W-:Y:S02]  /*0ce0*/  MOV R2, RZ ;  /* 0x000000ff00027202 */ /* 0x000fe40000000f00 */
[----:B------:R-:W-:-:S05]  /*0cf0*/  MOV R25, R0 ;  /* 0x0000000000197202 */ /* 0x000fca0000000f00 */
[----:B------:R-:W1:Y:S08]  /*0d00*/  LDC.64 R10, c[0x0][0x3b0] ;  /* 0x0000ec00ff0a7b82 */ /* 0x000e700000000a00 */
[----:B------:R-:W2:Y:S02]  /*0d10*/  LDC.64 R12, c[0x0][0x3c0] ;  /* 0x0000f000ff0c7b82 */ /* 0x000ea40000000a00 */
.L_x_12:
[----:B0-----:R-:W-:-:S06]  /*0d20*/  IMAD.WIDE R18, R25, 0x4, R8 ;  /* 0x0000000419127825 */ /* 0x001fcc00078e0208 */
[----:B------:R-:W1:Y:S02]  /*0d30*/  LDG.E R19, desc[UR4][R18.64] ;  /* 0x0000000412137981 */ /* 0x000e64000c1e1900 */
[----:B-1----:R-:W-:-:S06]  /*0d40*/  IMAD.WIDE R20, R19, 0x4, R10 ;  /* 0x0000000413147825 */ /* 0x002fcc00078e020a */
[----:B------:R-:W3:Y:S01]  /*0d50*/  LDG.E R20, desc[UR4][R20.64] ;  /* 0x0000000414147981 */ /* 0x000ee2000c1e1900 */
[----:B--2---:R-:W-:Y:S01]  /*0d60*/  IMAD.WIDE R22, R25, 0x4, R12 ;  /* 0x0000000419167825 */ /* 0x004fe200078e020c */
[----:B---3--:R-:W-:-:S05]  /*0d70*/  IADD3 R27, PT, PT, -R20, R17, RZ ;  /* 0x00000011141b7210 */ /* 0x008fca0007ffe1ff */
[----:B------:R3:W-:Y:S04]  /*0d80*/  STG.E desc[UR4][R22.64], R27 ;  /* 0x0000001b16007986 */ /* 0x0007e8000c101904 */
[----:B------:R-:W2:Y:S01]  /*0d90*/  LDG.E R29, desc[UR4][R6.64] ;  /* 0x00000004061d7981 */ /* 0x000ea2000c1e1900 */
[----:B------:R-:W-:Y:S02]  /*0da0*/  IADD3 R2, PT, PT, R2, 0x1, RZ ;  /* 0x0000000102027810 */ /* 0x000fe40007ffe0ff */
[----:B------:R-:W-:Y:S02]  /*0db0*/  IADD3 R25, PT, PT, R25, R5, RZ ;  /* 0x0000000519197210 */ /* 0x000fe40007ffe0ff */
[----:B--2---:R-:W-:-:S13]  /*0dc0*/  ISETP.GE.AND P1, PT, R2, R29, PT ;  /* 0x0000001d0200720c */ /* 0x004fda0003f26270 */
[----:B---3--:R-:W-:Y:S05]  /*0dd0*/  @!P1 BRA `(.L_x_12) ;  /* 0xfffffffc00d09947 */ /* 0x008fea000383ffff */
.L_x_11:
[----:B------:R-:W-:Y:S05]  /*0de0*/  BSYNC.RECONVERGENT B0 ;  /* 0x0000000000007941 */ /* 0x000fea0003800200 */
.L_x_10:
[----:B------:R-:W-:Y:S06]  /*0df0*/  BAR.SYNC.DEFER_BLOCKING 0x0 ;  /* 0x0000000000007b1d */ /* 0x000fec0000010000 */
[----:B------:R-:W-:Y:S05]  /*0e00*/  @P0 EXIT ;  /* 0x000000000000094d */ /* 0x000fea0003800000 */
[----:B------:R-:W-:Y:S01]  /*0e10*/  ISETP.NE.AND P0, PT, R0, RZ, PT ;  /* 0x000000ff0000720c */ /* 0x000fe20003f05270 */
[----:B------:R-:W0:-:S12]  /*0e20*/  LDC.64 R6, c[0x0][0x390] ;  /* 0x0000e400ff067b82 */ /* 0x000e180000000a00 */
[----:B------:R-:W1:Y:S01]  /*0e30*/  @!P0 LDC.64 R4, c[0x0][0x3c8] ;  /* 0x0000f200ff048b82 */ /* 0x000e620000000a00 */
[----:B0-----:R-:W-:Y:S01]  /*0e40*/  IMAD.WIDE R6, R0, 0x4, R6 ;  /* 0x0000000400067825 */ /* 0x001fe200078e0206 */
[----:B-1----:R0:W-:Y:S06]  /*0e50*/  @!P0 STG.E desc[UR4][R4.64], RZ ;  /* 0x000000ff04008986 */ /* 0x0021ec000c101904 */
[----:B------:R-:W-:Y:S06]  /*0e60*/  BAR.SYNC.DEFER_BLOCKING 0x0 ;  /* 0x0000000000007b1d */ /* 0x000fec0000010000 */
[----:B------:R-:W2:Y:S02]  /*0e70*/  LDG.E R2, desc[UR4][R6.64] ;  /* 0x0000000406027981 */ /* 0x000ea4000c1e1900 */
[----:B--2---:R-:W-:-:S13]  /*0e80*/  ISETP.GE.AND P0, PT, R2, 0x1, PT ;  /* 0x000000010200780c */ /* 0x004fda0003f06270 */
[----:B0-----:R-:W-:Y:S05]  /*0e90*/  @!P0 EXIT ;  /* 0x000000000000894d */ /* 0x001fea0003800000 */
[C---:B------:R-:W-:Y:S01]  /*0ea0*/  ISETP.GE.U32.AND P1, PT, R2.reuse, 0x10, PT ;  /* 0x000000100200780c */ /* 0x040fe20003f26070 */
[----:B------:R-:W-:Y:S01]  /*0eb0*/  BSSY.RECONVERGENT B0, `(.L_x_13) ;  /* 0x000005d000007945 */ /* 0x000fe20003800200 */
[----:B------:R-:W-:Y:S01]  /*0ec0*/  LOP3.LUT R4, R2, 0xf, RZ, 0xc0, !PT ;  /* 0x0000000f02047812 */ /* 0x000fe200078ec0ff */
[----:B------:R-:W-:-:S03]  /*0ed0*/  HFMA2 R6, -RZ, RZ, 0, 0 ;  /* 0x00000000ff067431 */ /* 0x000fc600000001ff */
[----:B------:R-:W-:-:S07]  /*0ee0*/  ISETP.NE.AND P0, PT, R4, RZ, PT ;  /* 0x000000ff0400720c */ /* 0x000fce0003f05270 */
[----:B------:R-:W-:Y:S06]  /*0ef0*/  @!P1 BRA `(.L_x_14) ;  /* 0x0000000400609947 */ /* 0x000fec0003800000 */
[----:B------:R-:W-:Y:S02]  /*0f00*/  LOP3.LUT R5, R2, 0x7ffffff0, RZ, 0xc0, !PT ;  /* 0x7ffffff002057812 */ /* 0x000fe400078ec0ff */
[----:B------:R-:W-:Y:S02]  /*0f10*/  MOV R6, RZ ;  /* 0x000000ff00067202 */ /* 0x000fe40000000f00 */
[----:B------:R-:W-:-:S07]  /*0f20*/  IADD3 R5, PT, PT, -R5, RZ, RZ ;  /* 0x000000ff05057210 */ /* 0x000fce0007ffe1ff */
.L_x_15:
[----:B------:R-:W0:Y:S02]  /*0f30*/  LDC.64 R8, c[0x0][0x3a0] ;  /* 0x0000e800ff087b82 */ /* 0x000e240000000a00 */
[----:B0-----:R-:W-:-:S05]  /*0f40*/  IMAD.WIDE R8, R0, 0x4, R8 ;  /* 0x0000000400087825 */ /* 0x001fca00078e0208 */
[----:B------:R-:W2:Y:S01]  /*0f50*/  LDG.E R23, desc[UR4][R8.64] ;  /* 0x0000000408177981 */ /* 0x000ea2000c1e1900 */
[----:B------:R-:W-:-:S05]  /*0f60*/  IMAD.WIDE R10, R3, 0x4, R8 ;  /* 0x00000004030a7825 */ /* 0x000fca00078e0208 */
[----:B------:R-:W3:Y:S01]  /*0f70*/  LDG.E R28, desc[UR4][R10.64] ;  /* 0x000000040a1c7981 */ /* 0x000ee2000c1e1900 */
[----:B------:R-:W-:-:S05]  /*0f80*/  IMAD.WIDE R18, R3, 0x4, R10 ;  /* 0x0000000403127825 */ /* 0x000fca00078e020a */
[----:B------:R0:W4:Y:S02]  /*0f90*/  LDG.E R26, desc[UR4][R18.64] ;  /* 0x00000004121a7981 */ /* 0x000124000c1e1900 */
[----:B0-----:R-:W-:-:S05]  /*0fa0*/  IMAD.WIDE R18, R3, 0x4, R18 ;  /* 0x0000000403127825 */ /* 0x001fca00078e0212 */
[----:B------:R-:W5:Y:S01]  /*0fb0*/  LDG.E R24, desc[UR4][R18.64] ;  /* 0x0000000412187981 */ /* 0x000f62000c1e1900 */
[----:B------:R-:W-:-:S05]  /*0fc0*/  IMAD.WIDE R8, R3, 0x4, R18 ;  /* 0x0000000403087825 */ /* 0x000fca00078e0212 */
[----:B------:R-:W5:Y:S01]  /*0fd0*/  LDG.E R29, desc[UR4][R8.64] ;  /* 0x00000004081d7981 */ /* 0x000f62000c1e1900 */
[----:B------:R-:W-:-:S05]  /*0fe0*/  IMAD.WIDE R16, R3, 0x4, R8 ;  /* 0x0000000403107825 */ /* 0x000fca00078e0208 */
[----:B------:R0:W5:Y:S02]  /*0ff0*/  LDG.E R27, desc[UR4][R16.64] ;  /* 0x00000004101b7981 */ /* 0x000164000c1e1900 */
[----:B0-----:R-:W-:-:S05]  /*1000*/  IMAD.WIDE R16, R3, 0x4, R16 ;  /* 0x0000000403107825 */ /* 0x001fca00078e0210 */
[----:B------:R0:W5:Y:S02]  /*1010*/  LDG.E R25, desc[UR4][R16.64] ;  /* 0x0000000410197981 */ /* 0x000164000c1e1900 */
[----:B0-----:R-:W-:-:S05]  /*1020*/  IMAD.WIDE R16, R3, 0x4, R16 ;  /* 0x0000000403107825 */ /* 0x001fca00078e0210 */
[----:B------:R-:W5:Y:S01]  /*1030*/  LDG.E R13, desc[UR4][R16.64] ;  /* 0x00000004100d7981 */ /* 0x000f62000c1e1900 */
[----:B------:R-:W-:-:S05]  /*1040*/  IMAD.WIDE R20, R3, 0x4, R16 ;  /* 0x0000000403147825 */ /* 0x000fca00078e0210 */
[----:B------:R0:W5:Y:S02]  /*1050*/  LDG.E R12, desc[UR4][R20.64] ;  /* 0x00000004140c7981 */ /* 0x000164000c1e1900 */
[----:B0-----:R-:W-:-:S05]  /*1060*/  IMAD.WIDE R20, R3, 0x4, R20 ;  /* 0x0000000403147825 */ /* 0x001fca00078e0214 */
[----:B------:R-:W5:Y:S01]  /*1070*/  LDG.E R11, desc[UR4][R20.64] ;  /* 0x00000004140b7981 */ /* 0x000f62000c1e1900 */
[----:B------:R-:W-:-:S05]  /*1080*/  IMAD.WIDE R8, R3, 0x4, R20 ;  /* 0x0000000403087825 */ /* 0x000fca00078e0214 */
[----:B------:R-:W5:Y:S01]  /*1090*/  LDG.E R10, desc[UR4][R8.64] ;  /* 0x00000004080a7981 */ /* 0x000f62000c1e1900 */
[----:B------:R-:W-:-:S05]  /*10a0*/  IMAD.WIDE R18, R3, 0x4, R8 ;  /* 0x0000000403127825 */ /* 0x000fca00078e0208 */
[----:B------:R0:W5:Y:S02]  /*10b0*/  LDG.E R9, desc[UR4][R18.64] ;  /* 0x0000000412097981 */ /* 0x000164000c1e1900 */
[----:B0-----:R-:W-:-:S05]  /*10c0*/  IMAD.WIDE R18, R3, 0x4, R18 ;  /* 0x0000000403127825 */ /* 0x001fca00078e0212 */
[----:B------:R0:W5:Y:S01]  /*10d0*/  LDG.E R8, desc[UR4][R18.64] ;  /* 0x0000000412087981 */ /* 0x000162000c1e1900 */
[----:B------:R-:W-:-:S05]  /*10e0*/  IMAD.WIDE R16, R3, 0x4, R18 ;  /* 0x0000000403107825 */ /* 0x000fca00078e0212 */
[----:B------:R-:W5:Y:S01]  /*10f0*/  LDG.E R7, desc[UR4][R16.64] ;  /* 0x0000000410077981 */ /* 0x000f62000c1e1900 */
[----:B0-----:R-:W-:-:S05]  /*1100*/  IMAD.WIDE R18, R3, 0x4, R16 ;  /* 0x0000000403127825 */ /* 0x001fca00078e0210 */
[----:B------:R3:W5:Y:S01]  /*1110*/  LDG.E R17, desc[UR4][R18.64] ;  /* 0x0000000412117981 */ /* 0x000762000c1e1900 */
[----:B------:R-:W-:-:S06]  /*1120*/  IMAD.WIDE R20, R3, 0x4, R18 ;  /* 0x0000000403147825 */ /* 0x000fcc00078e0212 */
[----:B------:R-:W5:Y:S01]  /*1130*/  LDG.E R21, desc[UR4][R20.64] ;  /* 0x0000000414157981 */ /* 0x000f62000c1e1900 */
[----:B--2---:R-:W-:-:S05]  /*1140*/  IMAD.WIDE R22, R23, 0x4, R14 ;  /* 0x0000000417167825 */ /* 0x004fca00078e020e */
[----:B------:R4:W2:Y:S01]  /*1150*/  LDG.E R16, desc[UR4][R22.64] ;  /* 0x0000000416107981 */ /* 0x0008a2000c1e1900 */
[----:B---3--:R-:W-:-:S05]  /*1160*/  IMAD.WIDE R18, R28, 0x4, R14 ;  /* 0x000000041c127825 */ /* 0x008fca00078e020e */
[----:B------:R5:W3:Y:S01]  /*1170*/  LDG.E R28, desc[UR4][R18.64] ;  /* 0x00000004121c7981 */ /* 0x000ae2000c1e1900 */
[----:B----4-:R-:W-:-:S05]  /*1180*/  IMAD.WIDE R22, R26, 0x4, R14 ;  /* 0x000000041a167825 */ /* 0x010fca00078e020e */
[----:B------:R0:W4:Y:S01]  /*1190*/  LDG.E R26, desc[UR4][R22.64] ;  /* 0x00000004161a7981 */ /* 0x000122000c1e1900 */
[----:B-----5:R-:W-:-:S05]  /*11a0*/  IMAD.WIDE R18, R24, 0x4, R14 ;  /* 0x0000000418127825 */ /* 0x020fca00078e020e */
[----:B------:R1:W5:Y:S01]  /*11b0*/  LDG.E R24, desc[UR4][R18.64] ;  /* 0x0000000412187981 */ /* 0x000362000c1e1900 */
[----:B0-----:R-:W-:-:S04]  /*11c0*/  IMAD.WIDE R22, R27, 0x4, R14 ;  /* 0x000000041b167825 */ /* 0x001fc800078e020e */
[--C-:B-1----:R-:W-:Y:S01]  /*11d0*/  IMAD.WIDE R18, R29, 0x4, R14.reuse ;  /* 0x000000041d127825 */ /* 0x102fe200078e020e */
[----:B------:R0:W5:Y:S04]  /*11e0*/  LDG.E R20, desc[UR4][R22.64] ;  /* 0x0000000416147981 */ /* 0x000168000c1e1900 */
[----:B------:R1:W5:Y:S01]  /*11f0*/  LDG.E R29, desc[UR4][R18.64] ;  /* 0x00000004121d7981 */ /* 0x000362000c1e1900 */
[----:B0-----:R-:W-:-:S05]  /*1200*/  IMAD.WIDE R22, R25, 0x4, R14 ;  /* 0x0000000419167825 */ /* 0x001fca00078e020e */
[----:B------:R-:W5:Y:S01]  /*1210*/  LDG.E R25, desc[UR4][R22.64] ;  /* 0x0000000416197981 */ /* 0x000f62000c1e1900 */
[----:B-1----:R-:W-:-:S05]  /*1220*/  IMAD.WIDE R18, R13, 0x4, R14 ;  /* 0x000000040d127825 */ /* 0x002fca00078e020e */
[----:B------:R-:W5:Y:S01]  /*1230*/  LDG.E R27, desc[UR4][R18.64] ;  /* 0x00000004121b7981 */ /* 0x000f62000c1e1900 */
[----:B------:R-:W-:-:S05]  /*1240*/  IMAD.WIDE R12, R12, 0x4, R14 ;  /* 0x000000040c0c7825 */ /* 0x000fca00078e020e */
[----:B------:R0:W5:Y:S02]  /*1250*/  LDG.E R22, desc[UR4][R12.64] ;  /* 0x000000040c167981 */ /* 0x000164000c1e1900 */
[----:B0-----:R-:W-:-:S04]  /*1260*/  IMAD.WIDE R12, R11, 0x4, R14 ;  /* 0x000000040b0c7825 */ /* 0x001fc800078e020e */
[--C-:B------:R-:W-:Y:S02]  /*1270*/  IMAD.WIDE R10, R10, 0x4, R14.reuse ;  /* 0x000000040a0a7825 */ /* 0x100fe400078e020e */
[----:B------:R-:W5:Y:S04]  /*1280*/  LDG.E R12, desc[UR4][R12.64] ;  /* 0x000000040c0c7981 */ /* 0x000f68000c1e1900 */
[----:B------:R0:W5:Y:S02]  /*1290*/  LDG.E R18, desc[UR4][R10.64] ;  /* 0x000000040a127981 */ /* 0x000164000c1e1900 */
[----:B0-----:R-:W-:-:S06]  /*12a0*/  IMAD.WIDE R10, R9, 0x4, R14 ;  /* 0x00000004090a7825 */ /* 0x001fcc00078e020e */
[----:B------:R-:W5:Y:S01]  /*12b0*/  LDG.E R10, desc[UR4][R10.64] ;  /* 0x000000040a0a7981 */ /* 0x000f62000c1e1900 */
[----:B------:R-:W-:-:S05]  /*12c0*/  IMAD.WIDE R8, R8, 0x4, R14 ;  /* 0x0000000408087825 */ /* 0x000fca00078e020e */
[----:B------:R0:W5:Y:S02]  /*12d0*/  LDG.E R23, desc[UR4][R8.64] ;  /* 0x0000000408177981 */ /* 0x000164000c1e1900 */
[----:B0-----:R-:W-:-:S05]  /*12e0*/  IMAD.WIDE R8, R7, 0x4, R14 ;  /* 0x0000000407087825 */ /* 0x001fca00078e020e */
[----:B------:R0:W5:Y:S02]  /*12f0*/  LDG.E R7, desc[UR4][R8.64] ;  /* 0x0000000408077981 */ /* 0x000164000c1e1900 */
[----:B0-----:R-:W-:-:S05]  /*1300*/  IMAD.WIDE R8, R17, 0x4, R14 ;  /* 0x0000000411087825 */ /* 0x001fca00078e020e */
[----:B------:R0:W5:Y:S02]  /*1310*/  LDG.E R17, desc[UR4][R8.64] ;  /* 0x0000000408117981 */ /* 0x000164000c1e1900 */
[----:B0-----:R-:W-:-:S05]  /*1320*/  IMAD.WIDE R8, R21, 0x4, R14 ;  /* 0x0000000415087825 */ /* 0x001fca00078e020e */
[----:B------:R-:W5:Y:S01]  /*1330*/  LDG.E R13, desc[UR4][R8.64] ;  /* 0x00000004080d7981 */ /* 0x000f62000c1e1900 */
[----:B------:R-:W-:-:S04]  /*1340*/  IADD3 R5, PT, PT, R5, 0x10, RZ ;  /* 0x0000001005057810 */ /* 0x000fc80007ffe0ff */
[----:B------:R-:W-:Y:S02]  /*1350*/  ISETP.NE.AND P1, PT, R5, RZ, PT ;  /* 0x000000ff0500720c */ /* 0x000fe40003f25270 */
[----:B------:R-:W-:Y:S02]  /*1360*/  LEA R0, R3, R0, 0x4 ;  /* 0x0000000003007211 */ /* 0x000fe400078e20ff */
[----:B--2---:R-:W-:-:S04]  /*1370*/  LEA.HI R19, R16, R6, RZ, 0x1 ;  /* 0x0000000610137211 */ /* 0x004fc800078f08ff */
[----:B---3--:R-:W-:-:S04]  /*1380*/  LEA.HI R19, R28, R19, RZ, 0x1 ;  /* 0x000000131c137211 */ /* 0x008fc800078f08ff */
[----:B----4-:R-:W-:-:S04]  /*1390*/  LEA.HI R19, R26, R19, RZ, 0x1 ;  /* 0x000000131a137211 */ /* 0x010fc800078f08ff */
[----:B-----5:R-:W-:-:S04]  /*13a0*/  LEA.HI R24, R24, R19, RZ, 0x1 ;  /* 0x0000001318187211 */ /* 0x020fc800078f08ff */
[----:B------:R-:W-:-:S04]  /*13b0*/  LEA.HI R29, R29, R24, RZ, 0x1 ;  /* 0x000000181d1d7211 */ /* 0x000fc800078f08ff */
        /* <DEDUP_REMOVED lines=10> */
[----:B------:R-:W-:Y:S01]  /*1460*/  LEA.HI R6, R13, R10, RZ, 0x1 ;  /* 0x0000000a0d067211 */ /* 0x000fe200078f08ff */
[----:B------:R-:W-:Y:S06]  /*1470*/  @P1 BRA `(.L_x_15) ;  /* 0xfffffff800ac1947 */ /* 0x000fec000383ffff */
.L_x_14:
[----:B------:R-:W-:Y:S05]  /*1480*/  BSYNC.RECONVERGENT B0 ;  /* 0x0000000000007941 */ /* 0x000fea0003800200 */
.L_x_13:
[----:B------:R-:W-:Y:S04]  /*1490*/  BSSY.RECONVERGENT B0, `(.L_x_16) ;  /* 0x000005b000007945 */ /* 0x000fe80003800200 */
[----:B------:R-:W-:Y:S05]  /*14a0*/  @!P0 BRA `(.L_x_17) ;  /* 0x0000000400648947 */ /* 0x000fea0003800000 */
[----:B------:R-:W-:Y:S01]  /*14b0*/  ISETP.GE.U32.AND P0, PT, R4, 0x8, PT ;  /* 0x000000080400780c */ /* 0x000fe20003f06070 */
[----:B------:R-:W-:Y:S01]  /*14c0*/  BSSY.RECONVERGENT B1, `(.L_x_18) ;  /* 0x000002e000017945 */ /* 0x000fe20003800200 */
[----:B------:R-:W-:-:S04]  /*14d0*/  LOP3.LUT R20, R2, 0x7, RZ, 0xc0, !PT ;  /* 0x0000000702147812 */ /* 0x000fc800078ec0ff */
[----:B------:R-:W-:-:S07]  /*14e0*/  ISETP.NE.AND P1, PT, R20, RZ, PT ;  /* 0x000000ff1400720c */ /* 0x000fce0003f25270 */
[----:B------:R-:W-:Y:S06]  /*14f0*/  @!P0 BRA `(.L_x_19) ;  /* 0x0000000000a88947 */ /* 0x000fec0003800000 */
[----:B------:R-:W0:Y:S02]  /*1500*/  LDC.64 R4, c[0x0][0x3a0] ;  /* 0x0000e800ff047b82 */ /* 0x000e240000000a00 */
[----:B0-----:R-:W-:-:S04]  /*1510*/  IMAD.WIDE R4, R0, 0x4, R4 ;  /* 0x0000000400047825 */ /* 0x001fc800078e0204 */
[C---:B------:R-:W-:Y:S02]  /*1520*/  IMAD.WIDE R24, R3.reuse, 0x4, R4 ;  /* 0x0000000403187825 */ /* 0x040fe400078e0204 */
[----:B------:R-:W2:Y:S02]  /*1530*/  LDG.E R5, desc[UR4][R4.64] ;  /* 0x0000000404057981 */ /* 0x000ea4000c1e1900 */
[C---:B------:R-:W-:Y:S02]  /*1540*/  IMAD.WIDE R8, R3.reuse, 0x4, R24 ;  /* 0x0000000403087825 */ /* 0x040fe400078e0218 */
[----:B------:R2:W3:Y:S02]  /*1550*/  LDG.E R21, desc[UR4][R24.64] ;  /* 0x0000000418157981 */ /* 0x0004e4000c1e1900 */
[C---:B------:R-:W-:Y:S02]  /*1560*/  IMAD.WIDE R10, R3.reuse, 0x4, R8 ;  /* 0x00000004030a7825 */ /* 0x040fe400078e0208 */
[----:B------:R-:W4:Y:S02]  /*1570*/  LDG.E R9, desc[UR4][R8.64] ;  /* 0x0000000408097981 */ /* 0x000f24000c1e1900 */
[----:B------:R-:W-:-:S02]  /*1580*/  IMAD.WIDE R18, R3, 0x4, R10 ;  /* 0x0000000403127825 */ /* 0x000fc400078e020a */
[----:B------:R-:W5:Y:S02]  /*1590*/  LDG.E R11, desc[UR4][R10.64] ;  /* 0x000000040a0b7981 */ /* 0x000f64000c1e1900 */
[C---:B------:R-:W-:Y:S02]  /*15a0*/  IMAD.WIDE R16, R3.reuse, 0x4, R18 ;  /* 0x0000000403107825 */ /* 0x040fe400078e0212 */
[----:B------:R-:W5:Y:S02]  /*15b0*/  LDG.E R19, desc[UR4][R18.64] ;  /* 0x0000000412137981 */ /* 0x000f64000c1e1900 */
[C---:B------:R-:W-:Y:S02]  /*15c0*/  IMAD.WIDE R12, R3.reuse, 0x4, R16 ;  /* 0x00000004030c7825 */ /* 0x040fe400078e0210 */
[----:B------:R-:W5:Y:S02]  /*15d0*/  LDG.E R17, desc[UR4][R16.64] ;  /* 0x0000000410117981 */ /* 0x000f64000c1e1900 */
[----:B------:R-:W-:-:S02]  /*15e0*/  IMAD.WIDE R22, R3, 0x4, R12 ;  /* 0x0000000403167825 */ /* 0x000fc400078e020c */
[----:B------:R-:W5:Y:S04]  /*15f0*/  LDG.E R13, desc[UR4][R12.64] ;  /* 0x000000040c0d7981 */ /* 0x000f68000c1e1900 */
[----:B------:R-:W5:Y:S01]  /*1600*/  LDG.E R7, desc[UR4][R22.64] ;  /* 0x0000000416077981 */ /* 0x000f62000c1e1900 */
[----:B--2---:R-:W-:-:S04]  /*1610*/  IMAD.WIDE R24, R5, 0x4, R14 ;  /* 0x0000000405187825 */ /* 0x004fc800078e020e */
[--C-:B---3--:R-:W-:Y:S02]  /*1620*/  IMAD.WIDE R4, R21, 0x4, R14.reuse ;  /* 0x0000000415047825 */ /* 0x108fe400078e020e */
[----:B------:R-:W2:Y:S04]  /*1630*/  LDG.E R21, desc[UR4][R24.64] ;  /* 0x0000000418157981 */ /* 0x000ea8000c1e1900 */
[----:B------:R-:W3:Y:S01]  /*1640*/  LDG.E R4, desc[UR4][R4.64] ;  /* 0x0000000404047981 */ /* 0x000ee2000c1e1900 */
[----:B----4-:R-:W-:-:S04]  /*1650*/  IMAD.WIDE R8, R9, 0x4, R14 ;  /* 0x0000000409087825 */ /* 0x010fc800078e020e */
[--C-:B-----5:R-:W-:Y:S02]  /*1660*/  IMAD.WIDE R10, R11, 0x4, R14.reuse ;  /* 0x000000040b0a7825 */ /* 0x120fe400078e020e */
[----:B------:R-:W4:Y:S02]  /*1670*/  LDG.E R8, desc[UR4][R8.64] ;  /* 0x0000000408087981 */ /* 0x000f24000c1e1900 */
[--C-:B------:R-:W-:Y:S02]  /*1680*/  IMAD.WIDE R18, R19, 0x4, R14.reuse ;  /* 0x0000000413127825 */ /* 0x100fe400078e020e */
[----:B------:R-:W5:Y:S02]  /*1690*/  LDG.E R11, desc[UR4][R10.64] ;  /* 0x000000040a0b7981 */ /* 0x000f64000c1e1900 */
[--C-:B------:R-:W-:Y:S02]  /*16a0*/  IMAD.WIDE R16, R17, 0x4, R14.reuse ;  /* 0x0000000411107825 */ /* 0x100fe400078e020e */
[----:B------:R-:W5:Y:S02]  /*16b0*/  LDG.E R19, desc[UR4][R18.64] ;  /* 0x0000000412137981 */ /* 0x000f64000c1e1900 */
[----:B------:R-:W-:-:S02]  /*16c0*/  IMAD.WIDE R12, R13, 0x4, R14 ;  /* 0x000000040d0c7825 */ /* 0x000fc400078e020e */
[----:B------:R-:W5:Y:S02]  /*16d0*/  LDG.E R17, desc[UR4][R16.64] ;  /* 0x0000000410117981 */ /* 0x000f64000c1e1900 */
[----:B------:R-:W-:Y:S02]  /*16e0*/  IMAD.WIDE R22, R7, 0x4, R14 ;  /* 0x0000000407167825 */ /* 0x000fe400078e020e */
[----:B------:R-:W5:Y:S04]  /*16f0*/  LDG.E R13, desc[UR4][R12.64] ;  /* 0x000000040c0d7981 */ /* 0x000f68000c1e1900 */
[----:B------:R-:W5:Y:S01]  /*1700*/  LDG.E R23, desc[UR4][R22.64] ;  /* 0x0000000416177981 */ /* 0x000f62000c1e1900 */
        /* <DEDUP_REMOVED lines=8> */
[----:B------:R-:W-:-:S07]  /*1790*/  LEA.HI R6, R23, R8, RZ, 0x1 ;  /* 0x0000000817067211 */ /* 0x000fce00078f08ff */
.L_x_19:
[----:B------:R-:W-:Y:S05]  /*17a0*/  BSYNC.RECONVERGENT B1 ;  /* 0x0000000000017941 */ /* 0x000fea0003800200 */
.L_x_18:
[----:B------:R-:W-:Y:S05]  /*17b0*/  @!P1 BRA `(.L_x_17) ;  /* 0x0000000000a09947 */ /* 0x000fea0003800000 */
[----:B------:R-:W-:Y:S01]  /*17c0*/  ISETP.GE.U32.AND P0, PT, R20, 0x4, PT ;  /* 0x000000041400780c */ /* 0x000fe20003f06070 */
[----:B------:R-:W-:Y:S01]  /*17d0*/  BSSY.RECONVERGENT B1, `(.L_x_20) ;  /* 0x000001a000017945 */ /* 0x000fe20003800200 */
[----:B------:R-:W-:-:S04]  /*17e0*/  LOP3.LUT R2, R2, 0x3, RZ, 0xc0, !PT ;  /* 0x0000000302027812 */ /* 0x000fc800078ec0ff */
[----:B------:R-:W-:-:S07]  /*17f0*/  ISETP.NE.AND P1, PT, R2, RZ, PT ;  /* 0x000000ff0200720c */ /* 0x000fce0003f25270 */
[----:B------:R-:W-:Y:S06]  /*1800*/  @!P0 BRA `(.L_x_21) ;  /* 0x0000000000588947 */ /* 0x000fec0003800000 */
[----:B------:R-:W0:Y:S02]  /*1810*/  LDC.64 R4, c[0x0][0x3a0] ;  /* 0x0000e800ff047b82 */ /* 0x000e240000000a00 */
[----:B0-----:R-:W-:-:S05]  /*1820*/  IMAD.WIDE R4, R0, 0x4, R4 ;  /* 0x0000000400047825 */ /* 0x001fca00078e0204 */
[----:B------:R-:W2:Y:S01]  /*1830*/  LDG.E R9, desc[UR4][R4.64] ;  /* 0x0000000404097981 */ /* 0x000ea2000c1e1900 */
[----:B------:R-:W-:-:S05]  /*1840*/  IMAD.WIDE R10, R3, 0x4, R4 ;  /* 0x00000004030a7825 */ /* 0x000fca00078e0204 */
[----:B------:R-:W3:Y:S01]  /*1850*/  LDG.E R13, desc[UR4][R10.64] ;  /* 0x000000040a0d7981 */ /* 0x000ee2000c1e1900 */
[----:B------:R-:W-:-:S05]  /*1860*/  IMAD.WIDE R16, R3, 0x4, R10 ;  /* 0x0000000403107825 */ /* 0x000fca00078e020a */
[----:B------:R-:W4:Y:S01]  /*1870*/  LDG.E R19, desc[UR4][R16.64] ;  /* 0x0000000410137981 */ /* 0x000f22000c1e1900 */
[----:B------:R-:W-:-:S06]  /*1880*/  IMAD.WIDE R20, R3, 0x4, R16 ;  /* 0x0000000403147825 */ /* 0x000fcc00078e0210 */
[----:B------:R-:W5:Y:S01]  /*1890*/  LDG.E R21, desc[UR4][R20.64] ;  /* 0x0000000414157981 */ /* 0x000f62000c1e1900 */
[----:B--2---:R-:W-:-:S04]  /*18a0*/  IMAD.WIDE R8, R9, 0x4, R14 ;  /* 0x0000000409087825 */ /* 0x004fc800078e020e */
[--C-:B---3--:R-:W-:Y:S02]  /*18b0*/  IMAD.WIDE R12, R13, 0x4, R14.reuse ;  /* 0x000000040d0c7825 */ /* 0x108fe400078e020e */
[----:B------:R-:W2:Y:S02]  /*18c0*/  LDG.E R9, desc[UR4][R8.64] ;  /* 0x0000000408097981 */ /* 0x000ea4000c1e1900 */
[--C-:B----4-:R-:W-:Y:S02]  /*18d0*/  IMAD.WIDE R18, R19, 0x4, R14.reuse ;  /* 0x0000000413127825 */ /* 0x110fe400078e020e */
[----:B------:R-:W3:Y:S04]  /*18e0*/  LDG.E R13, desc[UR4][R12.64] ;  /* 0x000000040c0d7981 */ /* 0x000ee8000c1e1900 */
[----:B------:R-:W4:Y:S01]  /*18f0*/  LDG.E R19, desc[UR4][R18.64] ;  /* 0x0000000412137981 */ /* 0x000f22000c1e1900 */
[----:B-----5:R-:W-:-:S06]  /*1900*/  IMAD.WIDE R4, R21, 0x4, R14 ;  /* 0x0000000415047825 */ /* 0x020fcc00078e020e */
[----:B------:R-:W5:Y:S01]  /*1910*/  LDG.E R5, desc[UR4][R4.64] ;  /* 0x0000000404057981 */ /* 0x000f62000c1e1900 */
[----:B------:R-:W-:Y:S02]  /*1920*/  LEA R0, R3, R0, 0x2 ;  /* 0x0000000003007211 */ /* 0x000fe400078e10ff */
[----:B--2---:R-:W-:-:S04]  /*1930*/  LEA.HI R6, R9, R6, RZ, 0x1 ;  /* 0x0000000609067211 */ /* 0x004fc800078f08ff */
[----:B---3--:R-:W-:-:S04]  /*1940*/  LEA.HI R6, R13, R6, RZ, 0x1 ;  /* 0x000000060d067211 */ /* 0x008fc800078f08ff */
[----:B----4-:R-:W-:-:S04]  /*1950*/  LEA.HI R6, R19, R6, RZ, 0x1 ;  /* 0x0000000613067211 */ /* 0x010fc800078f08ff */
[----:B-----5:R-:W-:-:S07]  /*1960*/  LEA.HI R6, R5, R6, RZ, 0x1 ;  /* 0x0000000605067211 */ /* 0x020fce00078f08ff */
.L_x_21:
[----:B------:R-:W-:Y:S05]  /*1970*/  BSYNC.RECONVERGENT B1 ;  /* 0x0000000000017941 */ /* 0x000fea0003800200 */
.L_x_20:
[----:B------:R-:W-:Y:S05]  /*1980*/  @!P1 BRA `(.L_x_17) ;  /* 0x00000000002c9947 */ /* 0x000fea0003800000 */
[----:B------:R-:W0:Y:S01]  /*1990*/  LDC.64 R8, c[0x0][0x3a0] ;  /* 0x0000e800ff087b82 */ /* 0x000e220000000a00 */
[----:B------:R-:W-:-:S07]  /*19a0*/  IADD3 R2, PT, PT, -R2, RZ, RZ ;  /* 0x000000ff02027210 */ /* 0x000fce0007ffe1ff */
.L_x_22:
[----:B0-----:R-:W-:-:S05]  /*19b0*/  IMAD.WIDE R10, R0, 0x4, R8 ;  /* 0x00000004000a7825 */ /* 0x001fca00078e0208 */
[----:B------:R-:W2:Y:S01]  /*19c0*/  LDG.E R5, desc[UR4][R10.64] ;  /* 0x000000040a057981 */ /* 0x000ea2000c1e1900 */
[----:B------:R-:W-:-:S04]  /*19d0*/  IADD3 R2, PT, PT, R2, 0x1, RZ ;  /* 0x0000000102027810 */ /* 0x000fc80007ffe0ff */
[----:B------:R-:W-:Y:S01]  /*19e0*/  ISETP.NE.AND P0, PT, R2, RZ, PT ;  /* 0x000000ff0200720c */ /* 0x000fe20003f05270 */
[----:B--2---:R-:W-:-:S06]  /*19f0*/  IMAD.WIDE R4, R5, 0x4, R14 ;  /* 0x0000000405047825 */ /* 0x004fcc00078e020e */
[----:B------:R-:W2:Y:S01]  /*1a00*/  LDG.E R5, desc[UR4][R4.64] ;  /* 0x0000000404057981 */ /* 0x000ea2000c1e1900 */
[----:B------:R-:W-:Y:S02]  /*1a10*/  IADD3 R0, PT, PT, R0, R3, RZ ;  /* 0x0000000300007210 */ /* 0x000fe40007ffe0ff */
[----:B--2---:R-:W-:-:S03]  /*1a20*/  LEA.HI R6, R5, R6, RZ, 0x1 ;  /* 0x0000000605067211 */ /* 0x004fc600078f08ff */
[----:B------:R-:W-:Y:S05]  /*1a30*/  @P0 BRA `(.L_x_22) ;  /* 0xfffffffc00dc0947 */ /* 0x000fea000383ffff */
.L_x_17:
[----:B------:R-:W-:Y:S05]  /*1a40*/  BSYNC.RECONVERGENT B0 ;  /* 0x0000000000007941 */ /* 0x000fea0003800200 */
.L_x_16:
[----:B------:R-:W-:-:S04]  /*1a50*/  LOP3.LUT R6, R6, 0x1, RZ, 0xc0, !PT ;  /* 0x0000000106067812 */ /* 0x000fc800078ec0ff */
[----:B------:R-:W-:-:S13]  /*1a60*/  ISETP.NE.U32.AND P0, PT, R6, 0x1, PT ;  /* 0x000000010600780c */ /* 0x000fda0003f05070 */
[----:B------:R-:W-:Y:S05]  /*1a70*/  @P0 EXIT ;  /* 0x000000000000094d */ /* 0x000fea0003800000 */
[----:B------:R-:W0:Y:S01]  /*1a80*/  S2R R0, SR_LANEID ;  /* 0x0000000000007919 */ /* 0x000e220000000000 */
[----:B------:R-:W1:Y:S01]  /*1a90*/  LDC.64 R2, c[0x0][0x3c8] ;  /* 0x0000f200ff027b82 */ /* 0x000e620000000a00 */
[----:B------:R-:W-:Y:S02]  /*1aa0*/  VOTEU.ANY UR6, UPT, PT ;  /* 0x0000000000067886 */ /* 0x000fe400038e0100 */
[----:B------:R-:W-:Y:S02]  /*1ab0*/  UFLO.U32 UR7, UR6 ;  /* 0x00000006000772bd */ /* 0x000fe400080e0000 */
[----:B------:R-:W1:Y:S04]  /*1ac0*/  POPC R5, UR6 ;  /* 0x0000000600057d09 */ /* 0x000e680008000000 */
[----:B0-----:R-:W-:-:S13]  /*1ad0*/  ISETP.EQ.U32.AND P0, PT, R0, UR7, PT ;  /* 0x0000000700007c0c */ /* 0x001fda000bf02070 */
[----:B-1----:R-:W-:Y:S01]  /*1ae0*/  @P0 REDG.E.ADD.STRONG.GPU desc[UR4][R2.64], R5 ;  /* 0x000000050200098e */ /* 0x002fe2000c12e104 */
[----:B------:R-:W-:Y:S05]  /*1af0*/  EXIT ;  /* 0x000000000000794d */ /* 0x000fea0003800000 */
.L_x_23:
[----:B------:R-:W-:-:S00]  /*1b00*/  BRA `(.L_x_23) ;  /* 0xfffffffc00fc7947 */ /* 0x000fc0000383ffff */
[----:B------:R-:W-:-:S00]  /*1b10*/  NOP ;  /* 0x0000000000007918 */ /* 0x000fc00000000000 */
        /* <DEDUP_REMOVED lines=14> */
.L_x_92:


//--------------------- .text._Z20initializeMVC_kerneliPKiS0_Pi --------------------------
	.section	.text._Z20initializeMVC_kerneliPKiS0_Pi,"ax",@progbits
	.align	128
        .global         _Z20initializeMVC_kerneliPKiS0_Pi
        .type           _Z20initializeMVC_kerneliPKiS0_Pi,@function
        .size           _Z20initializeMVC_kerneliPKiS0_Pi,(.L_x_93 - _Z20initializeMVC_kerneliPKiS0_Pi)
        .other          _Z20initializeMVC_kerneliPKiS0_Pi,@"STO_CUDA_ENTRY STV_DEFAULT"
_Z20initializeMVC_kerneliPKiS0_Pi:
.text._Z20initializeMVC_kerneliPKiS0_Pi:
[----:B------:R-:W-:Y:S01]  /*0000*/  LDC R1, c[0x0][0x37c] ;  /* 0x0000df00ff017b82 */ /* 0x000fe20000000800 */
[----:B------:R-:W0:Y:S07]  /*0010*/  S2R R3, SR_TID.X ;  /* 0x0000000000037919 */ /* 0x000e2e0000002100 */
[----:B------:R-:W0:Y:S01]  /*0020*/  S2UR UR4, SR_CTAID.X ;  /* 0x00000000000479c3 */ /* 0x000e220000002500 */
[----:B------:R-:W1:Y:S07]  /*0030*/  LDCU UR6, c[0x0][0x380] ;  /* 0x00007000ff0677ac */ /* 0x000e6e0008000800 */
[----:B------:R-:W0:Y:S02]  /*0040*/  LDC R0, c[0x0][0x360] ;  /* 0x0000d800ff007b82 */ /* 0x000e240000000800 */
[----:B0-----:R-:W-:-:S05]  /*0050*/  IMAD R0, R0, UR4, R3 ;  /* 0x0000000400007c24 */ /* 0x001fca000f8e0203 */
[----:B-1----:R-:W-:-:S13]  /*0060*/  ISETP.GE.AND P0, PT, R0, UR6, PT ;  /* 0x0000000600007c0c */ /* 0x002fda000bf06270 */
[----:B------:R-:W-:Y:S05]  /*0070*/  @P0 EXIT ;  /* 0x000000000000094d */ /* 0x000fea0003800000 */
[----:B------:R-:W0:Y:S01]  /*0080*/  LDC.64 R2, c[0x0][0x388] ;  /* 0x0000e200ff027b82 */ /* 0x000e220000000a00 */
[----:B------:R-:W1:Y:S01]  /*0090*/  LDCU.64 UR4, c[0x0][0x358] ;  /* 0x00006b00ff0477ac */ /* 0x000e620008000a00 */
[----:B0-----:R-:W-:-:S05]  /*00a0*/  IMAD.WIDE R6, R0, 0x4, R2 ;  /* 0x0000000400067825 */ /* 0x001fca00078e0202 */
[----:B-1----:R-:W2:Y:S02]  /*00b0*/  LDG.E R2, desc[UR4][R6.64] ;  /* 0x0000000406027981 */ /* 0x002ea4000c1e1900 */
[----:B--2---:R-:W-:-:S13]  /*00c0*/  ISETP.GE.AND P0, PT, R2, 0x1, PT ;  /* 0x000000010200780c */ /* 0x004fda0003f06270 */
[----:B------:R-:W-:Y:S05]  /*00d0*/  @!P0 EXIT ;  /* 0x000000000000894d */ /* 0x000fea0003800000 */
[----:B------:R-:W0:Y:S08]  /*00e0*/  LDC.64 R2, c[0x0][0x390] ;  /* 0x0000e400ff027b82 */ /* 0x000e300000000a00 */
[----:B------:R-:W1:Y:S01]  /*00f0*/  LDC.64 R4, c[0x0][0x398] ;  /* 0x0000e600ff047b82 */ /* 0x000e620000000a00 */
[----:B0-----:R-:W-:-:S05]  /*0100*/  IMAD.WIDE R2, R0, 0x4, R2 ;  /* 0x0000000400027825 */ /* 0x001fca00078e0202 */
[----:B------:R0:W5:Y:S01]  /*0110*/  LDG.E R11, desc[UR4][R2.64] ;  /* 0x00000004020b7981 */ /* 0x000162000c1e1900 */
[----:B------:R-:W-:-:S07]  /*0120*/  HFMA2 R8, -RZ, RZ, 0, 0 ;  /* 0x00000000ff087431 */ /* 0x000fce00000001ff */
.L_x_24:
[----:B01----:R-:W-:-:S05]  /*0130*/  IMAD.WIDE R2, R0, 0x4, R4 ;  /* 0x0000000400027825 */ /* 0x003fca00078e0204 */
[----:B-----5:R2:W-:Y:S04]  /*0140*/  STG.E desc[UR4][R2.64], R11 ;  /* 0x0000000b02007986 */ /* 0x0205e8000c101904 */
[----:B------:R-:W3:Y:S01]  /*0150*/  LDG.E R9, desc[UR4][R6.64] ;  /* 0x0000000406097981 */ /* 0x000ee2000c1e1900 */
[----:B------:R-:W-:Y:S02]  /*0160*/  IADD3 R8, PT, PT, R8, 0x1, RZ ;  /* 0x0000000108087810 */ /* 0x000fe40007ffe0ff */
[----:B------:R-:W-:Y:S02]  /*0170*/  IADD3 R0, PT, PT, R0, UR6, RZ ;  /* 0x0000000600007c10 */ /* 0x000fe4000fffe0ff */
[----:B---3--:R-:W-:-:S13]  /*0180*/  ISETP.GE.AND P0, PT, R8, R9, PT ;  /* 0x000000090800720c */ /* 0x008fda0003f06270 */
[----:B--2---:R-:W-:Y:S05]  /*0190*/  @!P0 BRA `(.L_x_24) ;  /* 0xfffffffc00e48947 */ /* 0x004fea000383ffff */
[----:B------:R-:W-:Y:S05]  /*01a0*/  EXIT ;  /* 0x000000000000794d */ /* 0x000fea0003800000 */
.L_x_25:
        /* <DEDUP_REMOVED lines=13> */
.L_x_93:


//--------------------- .text._Z28updateCheckNodeShared_kerneliiPKiS0_S0_sssPiS1_iiS1_ --------------------------
	.section	.text._Z28updateCheckNodeShared_kerneliiPKiS0_S0_sssPiS1_iiS1_,"ax",@progbits
	.align	128
        .global         _Z28updateCheckNodeShared_kerneliiPKiS0_S0_sssPiS1_iiS1_
        .type           _Z28updateCheckNodeShared_kerneliiPKiS0_S0_sssPiS1_iiS1_,@function
        .size           _Z28updateCheckNodeShared_kerneliiPKiS0_S0_sssPiS1_iiS1_,(.L_x_94 - _Z28updateCheckNodeShared_kerneliiPKiS0_S0_sssPiS1_iiS1_)
        .other          _Z28updateCheckNodeShared_kerneliiPKiS0_S0_sssPiS1_iiS1_,@"STO_CUDA_ENTRY STV_DEFAULT"
_Z28updateCheckNodeShared_kerneliiPKiS0_S0_sssPiS1_iiS1_:
.text._Z28updateCheckNodeShared_kerneliiPKiS0_S0_sssPiS1_iiS1_:
[----:B------:R-:W0:Y:S01]  /*0000*/  LDC R1, c[0x0][0x37c] ;  /* 0x0000df00ff017b82 */ /* 0x000e220000000800 */
[----:B------:R-:W1:Y:S07]  /*0010*/  S2R R3, SR_TID.X ;  /* 0x0000000000037919 */ /* 0x000e6e0000002100 */
[----:B------:R-:W1:Y:S01]  /*0020*/  S2UR UR4, SR_CTAID.X ;  /* 0x00000000000479c3 */ /* 0x000e620000002500 */
[----:B------:R-:W2:Y:S01]  /*0030*/  LDCU UR5, c[0x0][0x380] ;  /* 0x00007000ff0577ac */ /* 0x000ea20008000800 */
[----:B0-----:R-:W-:-:S06]  /*0040*/  VIADD R1, R1, 0xffffffb0 ;  /* 0xffffffb001017836 */ /* 0x001fcc0000000000 */
[----:B------:R-:W1:Y:S01]  /*0050*/  LDC R14, c[0x0][0x360] ;  /* 0x0000d800ff0e7b82 */ /* 0x000e620000000800 */
[----:B--2---:R-:W-:Y:S02]  /*0060*/  IMAD.U32 R25, RZ, RZ, UR5 ;  /* 0x00000005ff197e24 */ /* 0x004fe4000f8e00ff */
[----:B-1----:R-:W-:-:S05]  /*0070*/  IMAD R14, R14, UR4, R3 ;  /* 0x000000040e0e7c24 */ /* 0x002fca000f8e0203 */
[----:B------:R-:W-:-:S13]  /*0080*/  ISETP.GE.AND P0, PT, R14, R25, PT ;  /* 0x000000190e00720c */ /* 0x000fda0003f06270 */
[----:B------:R-:W-:Y:S05]  /*0090*/  @P0 EXIT ;  /* 0x000000000000094d */ /* 0x000fea0003800000 */
[----:B------:R-:W0:Y:S01]  /*00a0*/  LDC.64 R6, c[0x0][0x388] ;  /* 0x0000e200ff067b82 */ /* 0x000e220000000a00 */
[----:B------:R-:W1:Y:S01]  /*00b0*/  LDCU.64 UR6, c[0x0][0x358] ;  /* 0x00006b00ff0677ac */ /* 0x000e620008000a00 */
[----:B------:R-:W2:Y:S06]  /*00c0*/  LDCU UR9, c[0x0][0x380] ;  /* 0x00007000ff0977ac */ /* 0x000eac0008000800 */
[----:B------:R-:W3:Y:S01]  /*00d0*/  LDC.64 R4, c[0x0][0x398] ;  /* 0x0000e600ff047b82 */ /* 0x000ee20000000a00 */
[----:B------:R-:W4:Y:S01]  /*00e0*/  LDCU UR12, c[0x0][0x380] ;  /* 0x00007000ff0c77ac */ /* 0x000f220008000800 */
[----:B------:R-:W0:Y:S06]  /*00f0*/  LDCU.64 UR10, c[0x0][0x390] ;  /* 0x00007200ff0a77ac */ /* 0x000e2c0008000a00 */
[----:B------:R-:W5:Y:S01]  /*0100*/  LDC.64 R2, c[0x0][0x390] ;  /* 0x0000e400ff027b82 */ /* 0x000f620000000a00 */
[----:B------:R-:W0:Y:S02]  /*0110*/  LDCU UR8, c[0x0][0x3a4] ;  /* 0x00007480ff0877ac */ /* 0x000e240008000800 */
[----:B0-----:R-:W-:-:S05]  /*0120*/  IMAD.WIDE R6, R14, 0x4, R6 ;  /* 0x000000040e067825 */ /* 0x001fca00078e0206 */
[----:B-1----:R-:W2:Y:S01]  /*0130*/  LDG.E R15, desc[UR6][R6.64] ;  /* 0x00000006060f7981 */ /* 0x002ea2000c1e1900 */
[----:B---3--:R-:W-:-:S05]  /*0140*/  IMAD.WIDE R4, R14, 0x4, R4 ;  /* 0x000000040e047825 */ /* 0x008fca00078e0204 */
[----:B------:R-:W5:Y:S01]  /*0150*/  LDG.E R11, desc[UR6][R4.64] ;  /* 0x00000006040b7981 */ /* 0x000f62000c1e1900 */
[----:B--2---:R-:W-:-:S04]  /*0160*/  VIADD R16, R15, 0xffffffff ;  /* 0xffffffff0f107836 */ /* 0x004fc80000000000 */
[----:B------:R-:W-:-:S04]  /*0170*/  IMAD R17, R16, R25, RZ ;  /* 0x0000001910117224 */ /* 0x000fc800078e02ff */
[----:B------:R-:W-:-:S05]  /*0180*/  IMAD.WIDE R12, R17, 0x4, R4 ;  /* 0x00000004110c7825 */ /* 0x000fca00078e0204 */
[----:B------:R-:W2:Y:S01]  /*0190*/  LDG.E R9, desc[UR6][R12.64] ;  /* 0x000000060c097981 */ /* 0x000ea2000c1e1900 */
[----:B-----5:R-:W-:-:S05]  /*01a0*/  IMAD.WIDE R10, R11, 0x4, R2 ;  /* 0x000000040b0a7825 */ /* 0x020fca00078e0202 */
[----:B------:R-:W3:Y:S01]  /*01b0*/  LDG.E R6, desc[UR6][R10.64] ;  /* 0x000000060a067981 */ /* 0x000ee2000c1e1900 */
[----:B--2---:R-:W-:-:S06]  /*01c0*/  IMAD.WIDE R8, R9, 0x4, R2 ;  /* 0x0000000409087825 */ /* 0x004fcc00078e0202 */
[----:B------:R-:W2:Y:S04]  /*01d0*/  LDG.E R8, desc[UR6][R8.64] ;  /* 0x0000000608087981 */ /* 0x000ea8000c1e1900 */
[----:B---3--:R0:W-:Y:S01]  /*01e0*/  STL [R1], R6 ;  /* 0x0000000601007387 */ /* 0x0081e20000100800 */
[----:B------:R-:W-:Y:S01]  /*01f0*/  ISETP.GE.AND P0, PT, R15, 0x3, PT ;  /* 0x000000030f00780c */ /* 0x000fe20003f06270 */
[----:B------:R-:W-:Y:S01]  /*0200*/  BSSY.RECONVERGENT B0, `(.L_x_26) ;  /* 0x0000104000007945 */ /* 0x000fe20003800200 */
[----:B------:R-:W-:Y:S01]  /*0210*/  VIADD R0, R1, 0x28 ;  /* 0x0000002801007836 */ /* 0x000fe20000000000 */
[----:B--2---:R0:W-:Y:S10]  /*0220*/  STL [R1+0x28], R8 ;  /* 0x0000280801007387 */ /* 0x0041f40000100800 */
[----:B----4-:R-:W-:Y:S05]  /*0230*/  @!P0 BRA `(.L_x_27) ;  /* 0x0000001000008947 */ /* 0x010fea0003800000 */
[----:B------:R-:W1:Y:S02]  /*0240*/  LDCU.U16 UR4, c[0x0][0x3a2] ;  /* 0x00007440ff0477ac */ /* 0x000e640008000400 */
[----:B-1----:R-:W-:-:S04]  /*0250*/  UPRMT UR4, UR4, 0x9910, URZ ;  /* 0x0000991004047896 */ /* 0x002fc800080000ff */
[----:B------:R-:W-:-:S09]  /*0260*/  UISETP.NE.AND UP0, UPT, UR4, URZ, UPT ;  /* 0x000000ff0400728c */ /* 0x000fd2000bf05270 */
[----:B------:R-:W-:Y:S05]  /*0270*/  BRA.U !UP0, `(.L_x_28) ;  /* 0x00000005086c7547 */ /* 0x000fea000b800000 */
[----:B------:R-:W1:Y:S01]  /*0280*/  LDC.64 R2, c[0x0][0x390] ;  /* 0x0000e400ff027b82 */ /* 0x000e620000000a00 */
[----:B------:R-:W2:Y:S01]  /*0290*/  LDCU UR4, c[0x0][0x380] ;  /* 0x00007000ff0477ac */ /* 0x000ea20008000800 */
[----:B0-----:R-:W-:Y:S02]  /*02a0*/  VIADD R6, R15, 0xfffffffe ;  /* 0xfffffffe0f067836 */ /* 0x001fe40000000000 */
[C---:B------:R-:W-:Y:S02]  /*02b0*/  VIADD R9, R1.reuse, 0x4 ;  /* 0x0000000401097836 */ /* 0x040fe40000000000 */
[----:B------:R-:W-:Y:S02]  /*02c0*/  IMAD R6, R6, R25, RZ ;  /* 0x0000001906067224 */ /* 0x000fe400078e02ff */
[----:B------:R-:W-:Y:S02]  /*02d0*/  VIADD R8, R1, 0x2c ;  /* 0x0000002c01087836 */ /* 0x000fe40000000000 */
[----:B------:R-:W-:-:S02]  /*02e0*/  IMAD.MOV R10, RZ, RZ, -R15 ;  /* 0x000000ffff0a7224 */ /* 0x000fc400078e0a0f */
[----:B--2---:R-:W-:-:S07]  /*02f0*/  IMAD.U32 R7, RZ, RZ, UR4 ;  /* 0x00000004ff077e24 */ /* 0x004fce000f8e00ff */
.L_x_29:
[--C-:B------:R-:W-:Y:S01]  /*0300*/  IMAD.WIDE R18, R7, 0x4, R4.reuse ;  /* 0x0000000407127825 */ /* 0x100fe200078e0204 */
[----:B------:R-:W2:Y:S05]  /*0310*/  LDL R11, [R9+-0x4] ;  /* 0xfffffc00090b7983 */ /* 0x000eaa0000100800 */
[----:B------:R-:W1:Y:S01]  /*0320*/  LDG.E R19, desc[UR6][R18.64] ;  /* 0x0000000612137981 */ /* 0x000e62000c1e1900 */
[----:B------:R-:W-:-:S05]  /*0330*/  IMAD.WIDE R22, R6, 0x4, R4 ;  /* 0x0000000406167825 */ /* 0x000fca00078e0204 */
[----:B------:R0:W3:Y:S01]  /*0340*/  LDG.E R13, desc[UR6][R22.64] ;  /* 0x00000006160d7981 */ /* 0x0000e2000c1e1900 */
[----:B-1----:R-:W-:-:S05]  /*0350*/  IMAD.WIDE R20, R19, 0x4, R2 ;  /* 0x0000000413147825 */ /* 0x002fca00078e0202 */
[----:B------:R-:W2:Y:S01]  /*0360*/  LDG.E R12, desc[UR6][R20.64] ;  /* 0x00000006140c7981 */ /* 0x000ea2000c1e1900 */
[----:B------:R-:W1:Y:S01]  /*0370*/  LDCU.U16 UR4, c[0x0][0x3a2] ;  /* 0x00007440ff0477ac */ /* 0x000e620008000400 */
[----:B------:R-:W-:Y:S02]  /*0380*/  ULOP3.LUT UR5, UR8, 0xffff, URZ, 0xc0, !UPT ;  /* 0x0000ffff08057892 */ /* 0x000fe4000f8ec0ff */
[----:B-1----:R-:W-:Y:S01]  /*0390*/  UPRMT UR4, UR4, 0x9910, URZ ;  /* 0x0000991004047896 */ /* 0x002fe200080000ff */
[----:B------:R-:W-:Y:S02]  /*03a0*/  IMAD.MOV.U32 R19, RZ, RZ, RZ ;  /* 0x000000ffff137224 */ /* 0x000fe400078e00ff */
[C-C-:B--2---:R-:W-:Y:S02]  /*03b0*/  IMAD.IADD R16, R11.reuse, 0x1, R12.reuse ;  /* 0x000000010b107824 */ /* 0x144fe400078e020c */
[----:B------:R-:W-:-:S03]  /*03c0*/  IMAD.IADD R24, R11, 0x1, -R12 ;  /* 0x000000010b187824 */ /* 0x000fc600078e0a0c */
[----:B------:R-:W-:Y:S02]  /*03d0*/  IABS R16, R16 ;  /* 0x0000001000107213 */ /* 0x000fe40000000000 */
[----:B------:R-:W-:Y:S02]  /*03e0*/  IABS R18, R24 ;  /* 0x0000001800127213 */ /* 0x000fe40000000000 */
[----:B------:R-:W-:Y:S02]  /*03f0*/  SHF.R.U32.HI R20, RZ, UR5, R16 ;  /* 0x00000005ff147c19 */ /* 0x000fe40008011610 */
[----:B------:R-:W-:Y:S02]  /*0400*/  SHF.R.U32.HI R18, RZ, UR5, R18 ;  /* 0x00000005ff127c19 */ /* 0x000fe40008011612 */
[----:B------:R-:W-:Y:S02]  /*0410*/  ISETP.GE.AND P0, PT, R20, UR4, PT ;  /* 0x0000000414007c0c */ /* 0x000fe4000bf06270 */
[----:B------:R-:W-:Y:S01]  /*0420*/  ISETP.GE.AND P1, PT, R18, UR4, PT ;  /* 0x0000000412007c0c */ /* 0x000fe2000bf26270 */
[----:B------:R-:W-:-:S10]  /*0430*/  IMAD.MOV.U32 R16, RZ, RZ, RZ ;  /* 0x000000ffff107224 */ /* 0x000fd400078e00ff */
[----:B------:R-:W-:Y:S02]  /*0440*/  @!P0 SHF.L.U32 R20, R20, 0x2, RZ ;  /* 0x0000000214148819 */ /* 0x000fe400000006ff */
[----:B------:R-:W-:Y:S02]  /*0450*/  @!P1 IMAD.SHL.U32 R21, R18, 0x4, RZ ;  /* 0x0000000412159824 */ /* 0x000fe400078e00ff */
[----:B------:R-:W1:Y:S08]  /*0460*/  @!P0 LDC R19, c[0x3][R20] ;  /* 0x00c0000014138b82 */ /* 0x000e700000000800 */
[----:B------:R-:W1:Y:S01]  /*0470*/  @!P1 LDC R16, c[0x3][R21] ;  /* 0x00c0000015109b82 */ /* 0x000e620000000800 */
[----:B------:R-:W-:-:S02]  /*0480*/  ISETP.GE.AND P1, PT, R11, 0x1, PT ;  /* 0x000000010b00780c */ /* 0x000fc40003f26270 */
[----:B------:R-:W-:Y:S02]  /*0490*/  IABS R18, R11 ;  /* 0x0000000b00127213 */ /* 0x000fe40000000000 */
[----:B0-----:R-:W-:Y:S02]  /*04a0*/  IABS R23, R12 ;  /* 0x0000000c00177213 */ /* 0x001fe40000000000 */
[----:B------:R-:W-:Y:S01]  /*04b0*/  ISETP.GT.AND P2, PT, R12, RZ, !P1 ;  /* 0x000000ff0c00720c */ /* 0x000fe20004f44270 */
[----:B------:R-:W0:Y:S01]  /*04c0*/  LDC R11, c[0x0][0x3bc] ;  /* 0x0000ef00ff0b7b82 */ /* 0x000e220000000800 */
[----:B------:R-:W-:Y:S02]  /*04d0*/  VIMNMX.U32 R18, PT, PT, R18, R23, PT ;  /* 0x0000001712127248 */ /* 0x000fe40003fe0000 */
[----:B------:R-:W-:-:S03]  /*04e0*/  ISETP.GT.AND P0, PT, R12, RZ, PT ;  /* 0x000000ff0c00720c */ /* 0x000fc60003f04270 */
[--C-:B------:R-:W-:Y:S02]  /*04f0*/  @P1 IMAD.MOV R23, RZ, RZ, -R18.reuse ;  /* 0x000000ffff171224 */ /* 0x100fe400078e0a12 */
[----:B------:R-:W-:-:S03]  /*0500*/  @!P1 IMAD.MOV R22, RZ, RZ, -R18 ;  /* 0x000000ffff169224 */ /* 0x000fc600078e0a12 */
[----:B------:R-:W-:Y:S01]  /*0510*/  @P1 SEL R12, R18, R23, P0 ;  /* 0x00000017120c1207 */ /* 0x000fe20000000000 */
[----:B------:R-:W-:-:S04]  /*0520*/  @P2 IMAD.MOV.U32 R18, RZ, RZ, R22 ;  /* 0x000000ffff122224 */ /* 0x000fc800078e0016 */
[----:B------:R-:W-:-:S05]  /*0530*/  @!P1 IMAD.MOV.U32 R12, RZ, RZ, R18 ;  /* 0x000000ffff0c9224 */ /* 0x000fca00078e0012 */
[----:B-1----:R-:W-:Y:S01]  /*0540*/  IADD3 R12, PT, PT, -R16, R19, R12 ;  /* 0x00000013100c7210 */ /* 0x002fe20007ffe10c */
[----:B0-----:R-:W-:-:S03]  /*0550*/  IMAD.MOV R16, RZ, RZ, -R11 ;  /* 0x000000ffff107224 */ /* 0x001fc600078e0a0b */
[C---:B------:R-:W-:Y:S02]  /*0560*/  ISETP.GT.AND P0, PT, R12.reuse, R11, PT ;  /* 0x0000000b0c00720c */ /* 0x040fe40003f04270 */
[----:B------:R-:W-:Y:S01]  /*0570*/  VIMNMX R18, PT, PT, R12, R16, !PT ;  /* 0x000000100c127248 */ /* 0x000fe20007fe0100 */
[----:B---3--:R-:W-:-:S03]  /*0580*/  IMAD.WIDE R12, R13, 0x4, R2 ;  /* 0x000000040d0c7825 */ /* 0x008fc600078e0202 */
[----:B------:R-:W-:-:S03]  /*0590*/  SEL R18, R18, R11, !P0 ;  /* 0x0000000b12127207 */ /* 0x000fc60004000000 */
[----:B------:R0:W2:Y:S04]  /*05a0*/  LDG.E R12, desc[UR6][R12.64] ;  /* 0x000000060c0c7981 */ /* 0x0000a8000c1e1900 */
[----:B------:R1:W-:Y:S04]  /*05b0*/  STL [R9], R18 ;  /* 0x0000001209007387 */ /* 0x0003e80000100800 */
[----:B------:R-:W2:Y:S01]  /*05c0*/  LDL R19, [R8+-0x4] ;  /* 0xfffffc0008137983 */ /* 0x000ea20000100800 */
[----:B0-----:R-:W-:Y:S02]  /*05d0*/  IMAD.MOV.U32 R13, RZ, RZ, RZ ;  /* 0x000000ffff0d7224 */ /* 0x001fe400078e00ff */
[----:B-1----:R-:W-:-:S02]  /*05e0*/  IMAD.MOV.U32 R18, RZ, RZ, RZ ;  /* 0x000000ffff127224 */ /* 0x002fc400078e00ff */
[----:B------:R-:W-:Y:S02]  /*05f0*/  VIADD R10, R10, 0x1 ;  /* 0x000000010a0a7836 */ /* 0x000fe40000000000 */
[----:B------:R-:W-:Y:S02]  /*0600*/  IMAD.U32 R25, RZ, RZ, UR9 ;  /* 0x00000009ff197e24 */ /* 0x000fe4000f8e00ff */
[----:B------:R-:W-:Y:S02]  /*0610*/  VIADD R9, R9, 0x4 ;  /* 0x0000000409097836 */ /* 0x000fe40000000000 */
[--C-:B------:R-:W-:Y:S02]  /*0620*/  IMAD.IADD R6, R6, 0x1, -R25.reuse ;  /* 0x0000000106067824 */ /* 0x100fe400078e0a19 */
[----:B------:R-:W-:Y:S02]  /*0630*/  IMAD.IADD R7, R7, 0x1, R25 ;  /* 0x0000000107077824 */ /* 0x000fe400078e0219 */
[----:B--2---:R-:W-:-:S02]  /*0640*/  IMAD.IADD R20, R19, 0x1, R12 ;  /* 0x0000000113147824 */ /* 0x004fc400078e020c */
[----:B------:R-:W-:-:S03]  /*0650*/  IMAD.IADD R21, R19, 0x1, -R12 ;  /* 0x0000000113157824 */ /* 0x000fc600078e0a0c */
[----:B------:R-:W-:Y:S02]  /*0660*/  IABS R20, R20 ;  /* 0x0000001400147213 */ /* 0x000fe40000000000 */
[----:B------:R-:W-:Y:S02]  /*0670*/  IABS R21, R21 ;  /* 0x0000001500157213 */ /* 0x000fe40000000000 */
[----:B------:R-:W-:Y:S02]  /*0680*/  SHF.R.U32.HI R20, RZ, UR5, R20 ;  /* 0x00000005ff147c19 */ /* 0x000fe40008011614 */
[----:B------:R-:W-:Y:S02]  /*0690*/  SHF.R.U32.HI R21, RZ, UR5, R21 ;  /* 0x00000005ff157c19 */ /* 0x000fe40008011615 */
[----:B------:R-:W-:Y:S02]  /*06a0*/  ISETP.GE.AND P0, PT, R20, UR4, PT ;  /* 0x0000000414007c0c */ /* 0x000fe4000bf06270 */
[----:B------:R-:W-:-:S11]  /*06b0*/  ISETP.GE.AND P1, PT, R21, UR4, PT ;  /* 0x0000000415007c0c */ /* 0x000fd6000bf26270 */
[----:B------:R-:W-:Y:S02]  /*06c0*/  @!P0 IMAD.SHL.U32 R20, R20, 0x4, RZ ;  /* 0x0000000414148824 */ /* 0x000fe400078e00ff */
[----:B------:R-:W-:Y:S02]  /*06d0*/  @!P1 IMAD.SHL.U32 R21, R21, 0x4, RZ ;  /* 0x0000000415159824 */ /* 0x000fe400078e00ff */
[----:B------:R-:W0:Y:S08]  /*06e0*/  @!P0 LDC R18, c[0x3][R20] ;  /* 0x00c0000014128b82 */ /* 0x000e300000000800 */
[----:B------:R-:W0:Y:S01]  /*06f0*/  @!P1 LDC R13, c[0x3][R21] ;  /* 0x00c00000150d9b82 */ /* 0x000e220000000800 */
[----:B------:R-:W-:-:S02]  /*0700*/  ISETP.GE.AND P1, PT, R19, 0x1, PT ;  /* 0x000000011300780c */ /* 0x000fc40003f26270 */
[----:B------:R-:W-:Y:S02]  /*0710*/  IABS R22, R12 ;  /* 0x0000000c00167213 */ /* 0x000fe40000000000 */
[----:B------:R-:W-:Y:S02]  /*0720*/  IABS R19, R19 ;  /* 0x0000001300137213 */ /* 0x000fe40000000000 */
[C---:B------:R-:W-:Y:S02]  /*0730*/  ISETP.GT.AND P2, PT, R12.reuse, RZ, !P1 ;  /* 0x000000ff0c00720c */ /* 0x040fe40004f44270 */
[----:B------:R-:W-:Y:S02]  /*0740*/  VIMNMX.U32 R19, PT, PT, R19, R22, PT ;  /* 0x0000001613137248 */ /* 0x000fe40003fe0000 */
[----:B------:R-:W-:-:S03]  /*0750*/  ISETP.GT.AND P0, PT, R12, RZ, PT ;  /* 0x000000ff0c00720c */ /* 0x000fc60003f04270 */
[----:B------:R-:W-:Y:S01]  /*0760*/  @P1 IADD3 R12, PT, PT, -R19, RZ, RZ ;  /* 0x000000ff130c1210 */ /* 0x000fe20007ffe1ff */
[----:B------:R-:W-:-:S03]  /*0770*/  @!P1 IMAD.MOV R22, RZ, RZ, -R19 ;  /* 0x000000ffff169224 */ /* 0x000fc600078e0a13 */
[----:B------:R-:W-:Y:S02]  /*0780*/  @P1 SEL R12, R19, R12, P0 ;  /* 0x0000000c130c1207 */ /* 0x000fe40000000000 */
[----:B------:R-:W-:-:S04]  /*0790*/  @P2 IMAD.MOV.U32 R19, RZ, RZ, R22 ;  /* 0x000000ffff132224 */ /* 0x000fc800078e0016 */
[----:B------:R-:W-:-:S05]  /*07a0*/  @!P1 IMAD.MOV.U32 R12, RZ, RZ, R19 ;  /* 0x000000ffff0c9224 */ /* 0x000fca00078e0013 */
[----:B0-----:R-:W-:-:S04]  /*07b0*/  IADD3 R12, PT, PT, -R13, R18, R12 ;  /* 0x000000120d0c7210 */ /* 0x001fc80007ffe10c */
[----:B------:R-:W-:-:S13]  /*07c0*/  ISETP.GT.AND P0, PT, R12, R11, PT ;  /* 0x0000000b0c00720c */ /* 0x000fda0003f04270 */
[----:B------:R-:W-:Y:S02]  /*07d0*/  @!P0 VIMNMX R11, PT, PT, R12, R16, !PT ;  /* 0x000000100c0b8248 */ /* 0x000fe40007fe0100 */
[----:B------:R-:W-:-:S03]  /*07e0*/  ISETP.NE.AND P0, PT, R10, -0x2, PT ;  /* 0xfffffffe0a00780c */ /* 0x000fc60003f05270 */
[----:B------:R0:W-:Y:S02]  /*07f0*/  STL [R8], R11 ;  /* 0x0000000b08007387 */ /* 0x0001e40000100800 */
[----:B0-----:R-:W-:-:S08]  /*0800*/  VIADD R8, R8, 0x4 ;  /* 0x0000000408087836 */ /* 0x001fd00000000000 */
[----:B------:R-:W-:Y:S05]  /*0810*/  @P0 BRA `(.L_x_29) ;  /* 0xfffffff800b80947 */ /* 0x000fea000383ffff */
[----:B------:R-:W-:Y:S05]  /*0820*/  BRA `(.L_x_27) ;  /* 0x0000000800847947 */ /* 0x000fea0003800000 */
.L_x_28:
[----:B------:R-:W-:Y:S01]  /*0830*/  ISETP.NE.AND P0, PT, R15, 0x3, PT ;  /* 0x000000030f00780c */ /* 0x000fe20003f05270 */
[----:B------:R-:W-:Y:S01]  /*0840*/  BSSY.RECONVERGENT B1, `(.L_x_30) ;  /* 0x000006e000017945 */ /* 0x000fe20003800200 */
[----:B------:R-:W-:-:S11]  /*0850*/  IMAD.MOV.U32 R18, RZ, RZ, 0x1 ;  /* 0x00000001ff127424 */ /* 0x000fd600078e00ff */
[----:B------:R-:W-:Y:S05]  /*0860*/  @!P0 BRA `(.L_x_31) ;  /* 0x0000000400ac8947 */ /* 0x000fea0003800000 */
[----:B------:R-:W1:Y:S01]  /*0870*/  LDCU UR4, c[0x0][0x380] ;  /* 0x00007000ff0477ac */ /* 0x000e620008000800 */
[C---:B------:R-:W-:Y:S01]  /*0880*/  LOP3.LUT R20, R15.reuse, 0x7ffffffe, RZ, 0xc0, !PT ;  /* 0x7ffffffe0f147812 */ /* 0x040fe200078ec0ff */
[C---:B------:R-:W-:Y:S02]  /*0890*/  VIADD R2, R15.reuse, 0xfffffffd ;  /* 0xfffffffd0f027836 */ /* 0x040fe40000000000 */
[----:B------:R-:W-:Y:S02]  /*08a0*/  HFMA2 R18, -RZ, RZ, 0, 1.1920928955078125e-07 ;  /* 0x00000002ff127431 */ /* 0x000fe400000001ff */
[----:B0-----:R-:W-:Y:S01]  /*08b0*/  VIADD R6, R15, 0xfffffffe ;  /* 0xfffffffe0f067836 */ /* 0x001fe20000000000 */
[----:B------:R-:W-:Y:S01]  /*08c0*/  BSSY.RECONVERGENT B2, `(.L_x_32) ;  /* 0x0000064000027945 */ /* 0x000fe20003800200 */
[-C--:B------:R-:W-:Y:S02]  /*08d0*/  IMAD R23, R2, R25.reuse, RZ ;  /* 0x0000001902177224 */ /* 0x080fe400078e02ff */
[----:B------:R-:W-:-:S02]  /*08e0*/  IMAD R19, R6, R25, RZ ;  /* 0x0000001906137224 */ /* 0x000fc400078e02ff */
[----:B------:R-:W-:Y:S02]  /*08f0*/  IMAD.MOV R20, RZ, RZ, -R20 ;  /* 0x000000ffff147224 */ /* 0x000fe400078e0a14 */
[----:B-1----:R-:W-:-:S07]  /*0900*/  IMAD.U32 R21, RZ, RZ, UR4 ;  /* 0x00000004ff157e24 */ /* 0x002fce000f8e00ff */
.L_x_33:
[----:B------:R-:W-:Y:S01]  /*0910*/  IMAD.WIDE R6, R21, 0x4, R4 ;  /* 0x0000000415067825 */ /* 0x000fe200078e0204 */
[----:B------:R-:W0:Y:S04]  /*0920*/  LDC R27, c[0x0][0x3bc] ;  /* 0x0000ef00ff1b7b82 */ /* 0x000e280000000800 */
[----:B------:R1:W2:Y:S01]  /*0930*/  LDG.E R9, desc[UR6][R6.64] ;  /* 0x0000000606097981 */ /* 0x0002a2000c1e1900 */
[----:B------:R-:W-:Y:S02]  /*0940*/  VIADD R24, R18, 0xffffffff ;  /* 0xffffffff12187836 */ /* 0x000fe40000000000 */
[----:B------:R-:W-:Y:S02]  /*0950*/  IMAD.U32 R2, RZ, RZ, UR10 ;  /* 0x0000000aff027e24 */ /* 0x000fe4000f8e00ff */
[----:B------:R-:W-:-:S02]  /*0960*/  IMAD.U32 R3, RZ, RZ, UR11 ;  /* 0x0000000bff037e24 */ /* 0x000fc4000f8e00ff */
[----:B------:R-:W-:-:S05]  /*0970*/  IMAD R22, R24, 0x4, R1 ;  /* 0x0000000418167824 */ /* 0x000fca00078e0201 */
[----:B------:R-:W3:Y:S01]  /*0980*/  LDL R26, [R22+-0x4] ;  /* 0xfffffc00161a7983 */ /* 0x000ee20000100800 */
[----:B------:R-:W-:-:S06]  /*0990*/  IMAD.WIDE R10, R19, 0x4, R4 ;  /* 0x00000004130a7825 */ /* 0x000fcc00078e0204 */
[----:B------:R-:W4:Y:S01]  /*09a0*/  LDG.E R11, desc[UR6][R10.64] ;  /* 0x000000060a0b7981 */ /* 0x000f22000c1e1900 */
[----:B------:R-:W-:-:S06]  /*09b0*/  IMAD.WIDE R12, R23, 0x4, R4 ;  /* 0x00000004170c7825 */ /* 0x000fcc00078e0204 */
[----:B------:R-:W5:Y:S01]  /*09c0*/  LDG.E R13, desc[UR6][R12.64] ;  /* 0x000000060c0d7981 */ /* 0x000f62000c1e1900 */
[----:B------:R-:W-:-:S04]  /*09d0*/  IMAD.U32 R25, RZ, RZ, UR12 ;  /* 0x0000000cff197e24 */ /* 0x000fc8000f8e00ff */
[----:B-1----:R-:W-:-:S05]  /*09e0*/  IMAD.WIDE R6, R25, 0x4, R6 ;  /* 0x0000000419067825 */ /* 0x002fca00078e0206 */
[----:B------:R-:W5:Y:S01]  /*09f0*/  LDG.E R28, desc[UR6][R6.64] ;  /* 0x00000006061c7981 */ /* 0x000f62000c1e1900 */
[----:B--2---:R-:W-:-:S06]  /*0a00*/  IMAD.WIDE R8, R9, 0x4, R2 ;  /* 0x0000000409087825 */ /* 0x004fcc00078e0202 */
[----:B------:R1:W2:Y:S01]  /*0a10*/  LDG.E R8, desc[UR6][R8.64] ;  /* 0x0000000608087981 */ /* 0x0002a2000c1e1900 */
[----:B---3--:R-:W-:Y:S02]  /*0a20*/  ISETP.GT.AND P1, PT, R26, RZ, PT ;  /* 0x000000ff1a00720c */ /* 0x008fe40003f24270 */
[----:B-1----:R-:W-:Y:S01]  /*0a30*/  IABS R9, R26 ;  /* 0x0000001a00097213 */ /* 0x002fe20000000000 */
[----:B0-----:R-:W-:Y:S01]  /*0a40*/  IMAD.MOV R12, RZ, RZ, -R27 ;  /* 0x000000ffff0c7224 */ /* 0x001fe200078e0a1b */
[----:B------:R-:W-:Y:S02]  /*0a50*/  LEA R24, R24, R0, 0x2 ;  /* 0x0000000018187211 */ /* 0x000fe400078e10ff */
[----:B--2---:R-:W-:Y:S02]  /*0a60*/  IABS R10, R8 ;  /* 0x00000008000a7213 */ /* 0x004fe40000000000 */
[----:B------:R-:W-:Y:S02]  /*0a70*/  ISETP.GT.OR P2, PT, R8, RZ, !P1 ;  /* 0x000000ff0800720c */ /* 0x000fe40004f44670 */
[----:B------:R-:W-:-:S02]  /*0a80*/  VIMNMX.U32 R9, PT, PT, R9, R10, PT ;  /* 0x0000000a09097248 */ /* 0x000fc40003fe0000 */
[----:B------:R-:W-:-:S03]  /*0a90*/  ISETP.GT.AND P0, PT, R8, RZ, PT ;  /* 0x000000ff0800720c */ /* 0x000fc60003f04270 */
[--C-:B------:R-:W-:Y:S02]  /*0aa0*/  @!P1 IMAD.MOV R8, RZ, RZ, -R9.reuse ;  /* 0x000000ffff089224 */ /* 0x100fe400078e0a09 */
[----:B------:R-:W-:-:S03]  /*0ab0*/  @P1 IMAD.MOV R7, RZ, RZ, -R9 ;  /* 0x000000ffff071224 */ /* 0x000fc600078e0a09 */
[----:B------:R-:W-:Y:S01]  /*0ac0*/  @!P1 SEL R6, R8, R9, P0 ;  /* 0x0000000908069207 */ /* 0x000fe20000000000 */
[----:B------:R-:W-:-:S04]  /*0ad0*/  @!P2 IMAD.MOV.U32 R9, RZ, RZ, R7 ;  /* 0x000000ffff09a224 */ /* 0x000fc800078e0007 */
[----:B------:R-:W-:-:S05]  /*0ae0*/  @P1 IMAD.MOV.U32 R6, RZ, RZ, R9 ;  /* 0x000000ffff061224 */ /* 0x000fca00078e0009 */
[C---:B------:R-:W-:Y:S02]  /*0af0*/  ISETP.GT.AND P0, PT, R6.reuse, R27, PT ;  /* 0x0000001b0600720c */ /* 0x040fe40003f04270 */
[----:B------:R-:W-:-:S04]  /*0b00*/  VIMNMX R6, PT, PT, R6, R12, !PT ;  /* 0x0000000c06067248 */ /* 0x000fc80007fe0100 */
[----:B------:R-:W-:Y:S01]  /*0b10*/  SEL R29, R6, R27, !P0 ;  /* 0x0000001b061d7207 */ /* 0x000fe20004000000 */
[----:B----4-:R-:W-:-:S04]  /*0b20*/  IMAD.WIDE R6, R11, 0x4, R2 ;  /* 0x000000040b067825 */ /* 0x010fc800078e0202 */
[----:B------:R0:W-:Y:S04]  /*0b30*/  STL [R22], R29 ;  /* 0x0000001d16007387 */ /* 0x0001e80000100800 */
[----:B------:R-:W2:Y:S04]  /*0b40*/  LDG.E R6, desc[UR6][R6.64] ;  /* 0x0000000606067981 */ /* 0x000ea8000c1e1900 */
[----:B------:R-:W3:Y:S01]  /*0b50*/  LDL R26, [R24+-0x4] ;  /* 0xfffffc00181a7983 */ /* 0x000ee20000100800 */
[----:B-----5:R-:W-:-:S06]  /*0b60*/  IMAD.WIDE R8, R13, 0x4, R2 ;  /* 0x000000040d087825 */ /* 0x020fcc00078e0202 */
[----:B------:R1:W4:Y:S01]  /*0b70*/  LDG.E R8, desc[UR6][R8.64] ;  /* 0x0000000608087981 */ /* 0x000322000c1e1900 */
[----:B------:R-:W-:-:S06]  /*0b80*/  IMAD.WIDE R10, R28, 0x4, R2 ;  /* 0x000000041c0a7825 */ /* 0x000fcc00078e0202 */
[----:B------:R5:W5:Y:S01]  /*0b90*/  LDG.E R10, desc[UR6][R10.64] ;  /* 0x000000060a0a7981 */ /* 0x000b62000c1e1900 */
[----:B------:R-:W-:Y:S02]  /*0ba0*/  VIADD R20, R20, 0x2 ;  /* 0x0000000214147836 */ /* 0x000fe40000000000 */
[----:B------:R-:W-:Y:S02]  /*0bb0*/  VIADD R18, R18, 0x2 ;  /* 0x0000000212127836 */ /* 0x000fe40000000000 */
[----:B------:R-:W-:Y:S01]  /*0bc0*/  IMAD R21, R25, 0x2, R21 ;  /* 0x0000000219157824 */ /* 0x000fe200078e0215 */
[----:B--2---:R-:W-:Y:S02]  /*0bd0*/  IABS R28, R6 ;  /* 0x00000006001c7213 */ /* 0x004fe40000000000 */
[----:B---3--:R-:W-:Y:S02]  /*0be0*/  ISETP.GT.AND P1, PT, R26, RZ, PT ;  /* 0x000000ff1a00720c */ /* 0x008fe40003f24270 */
[----:B------:R-:W-:Y:S01]  /*0bf0*/  IABS R13, R26 ;  /* 0x0000001a000d7213 */ /* 0x000fe20000000000 */
[----:B------:R-:W-:Y:S01]  /*0c00*/  IMAD.MOV.U32 R26, RZ, RZ, R28 ;  /* 0x000000ffff1a7224 */ /* 0x000fe200078e001c */
[----:B------:R-:W-:-:S04]  /*0c10*/  ISETP.GT.OR P2, PT, R6, RZ, !P1 ;  /* 0x000000ff0600720c */ /* 0x000fc80004f44670 */
[----:B------:R-:W-:Y:S02]  /*0c20*/  VIMNMX.U32 R7, PT, PT, R13, R26, PT ;  /* 0x0000001a0d077248 */ /* 0x000fe40003fe0000 */
[----:B------:R-:W-:-:S03]  /*0c30*/  ISETP.GT.AND P0, PT, R6, RZ, PT ;  /* 0x000000ff0600720c */ /* 0x000fc60003f04270 */
[--C-:B------:R-:W-:Y:S02]  /*0c40*/  @!P1 IMAD.MOV R6, RZ, RZ, -R7.reuse ;  /* 0x000000ffff069224 */ /* 0x100fe400078e0a07 */
[----:B-1----:R-:W-:-:S03]  /*0c50*/  @P1 IMAD.MOV R9, RZ, RZ, -R7 ;  /* 0x000000ffff091224 */ /* 0x002fc600078e0a07 */
[----:B------:R-:W-:Y:S01]  /*0c60*/  @!P1 SEL R6, R6, R7, P0 ;  /* 0x0000000706069207 */ /* 0x000fe20000000000 */
[----:B------:R-:W-:-:S04]  /*0c70*/  @!P2 IMAD.MOV.U32 R7, RZ, RZ, R9 ;  /* 0x000000ffff07a224 */ /* 0x000fc800078e0009 */
[----:B------:R-:W-:-:S05]  /*0c80*/  @P1 IMAD.MOV.U32 R6, RZ, RZ, R7 ;  /* 0x000000ffff061224 */ /* 0x000fca00078e0007 */
[C---:B------:R-:W-:Y:S02]  /*0c90*/  ISETP.GT.AND P0, PT, R6.reuse, R27, PT ;  /* 0x0000001b0600720c */ /* 0x040fe40003f04270 */
[----:B------:R-:W-:-:S04]  /*0ca0*/  VIMNMX R6, PT, PT, R6, R12, !PT ;  /* 0x0000000c06067248 */ /* 0x000fc80007fe0100 */
[----:B------:R-:W-:-:S04]  /*0cb0*/  SEL R7, R6, R27, !P0 ;  /* 0x0000001b06077207 */ /* 0x000fc80004000000 */
[----:B------:R-:W-:Y:S02]  /*0cc0*/  ISETP.GT.AND P1, PT, R7, RZ, PT ;  /* 0x000000ff0700720c */ /* 0x000fe40003f24270 */
[C---:B----4-:R-:W-:Y:S02]  /*0cd0*/  ISETP.GT.AND P0, PT, R8.reuse, RZ, PT ;  /* 0x000000ff0800720c */ /* 0x050fe40003f04270 */
[----:B------:R-:W-:Y:S02]  /*0ce0*/  IABS R9, R8 ;  /* 0x0000000800097213 */ /* 0x000fe40000000000 */
[----:B------:R-:W-:Y:S02]  /*0cf0*/  ISETP.GT.OR P4, PT, R8, RZ, !P1 ;  /* 0x000000ff0800720c */ /* 0x000fe40004f84670 */
[----:B------:R-:W-:Y:S02]  /*0d00*/  IABS R8, R7 ;  /* 0x0000000700087213 */ /* 0x000fe40000000000 */
[----:B------:R-:W-:-:S02]  /*0d10*/  ISETP.GT.AND P2, PT, R29, RZ, PT ;  /* 0x000000ff1d00720c */ /* 0x000fc40003f44270 */
[----:B------:R-:W-:Y:S02]  /*0d20*/  VIMNMX.U32 R8, PT, PT, R8, R9, PT ;  /* 0x0000000908087248 */ /* 0x000fe40003fe0000 */
[----:B0-----:R-:W-:-:S03]  /*0d30*/  IABS R29, R29 ;  /* 0x0000001d001d7213 */ /* 0x001fc60000000000 */
[--C-:B-----5:R-:W-:Y:S01]  /*0d40*/  @!P1 IMAD.MOV R11, RZ, RZ, -R8.reuse ;  /* 0x000000ffff0b9224 */ /* 0x120fe200078e0a08 */
[----:B------:R-:W-:Y:S01]  /*0d50*/  IABS R26, R10 ;  /* 0x0000000a001a7213 */ /* 0x000fe20000000000 */
[----:B------:R-:W-:Y:S02]  /*0d60*/  IMAD.MOV.U32 R9, RZ, RZ, R29 ;  /* 0x000000ffff097224 */ /* 0x000fe400078e001d */
[----:B------:R-:W-:Y:S01]  /*0d70*/  @P1 IMAD.MOV R13, RZ, RZ, -R8 ;  /* 0x000000ffff0d1224 */ /* 0x000fe200078e0a08 */
[C---:B------:R-:W-:Y:S02]  /*0d80*/  ISETP.GT.OR P3, PT, R10.reuse, RZ, !P2 ;  /* 0x000000ff0a00720c */ /* 0x040fe40005764670 */
[----:B------:R-:W-:Y:S01]  /*0d90*/  @!P1 SEL R6, R11, R8, P0 ;  /* 0x000000080b069207 */ /* 0x000fe20000000000 */
[----:B------:R-:W-:Y:S01]  /*0da0*/  @!P4 IMAD.MOV.U32 R8, RZ, RZ, R13 ;  /* 0x000000ffff08c224 */ /* 0x000fe200078e000d */
[----:B------:R-:W-:Y:S02]  /*0db0*/  VIMNMX.U32 R9, PT, PT, R9, R26, PT ;  /* 0x0000001a09097248 */ /* 0x000fe40003fe0000 */
[----:B------:R-:W-:Y:S01]  /*0dc0*/  ISETP.GT.AND P0, PT, R10, RZ, PT ;  /* 0x000000ff0a00720c */ /* 0x000fe20003f04270 */
[----:B------:R-:W-:-:S02]  /*0dd0*/  @P1 IMAD.MOV.U32 R6, RZ, RZ, R8 ;  /* 0x000000ffff061224 */ /* 0x000fc400078e0008 */
[--C-:B------:R-:W-:Y:S02]  /*0de0*/  @!P2 IMAD.MOV R8, RZ, RZ, -R9.reuse ;  /* 0x000000ffff08a224 */ /* 0x100fe400078e0a09 */
[----:B------:R-:W-:-:S03]  /*0df0*/  @P2 IMAD.MOV R10, RZ, RZ, -R9 ;  /* 0x000000ffff0a2224 */ /* 0x000fc600078e0a09 */
[----:B------:R-:W-:Y:S02]  /*0e00*/  @!P2 SEL R8, R8, R9, P0 ;  /* 0x000000090808a207 */ /* 0x000fe40000000000 */
[----:B------:R-:W-:Y:S02]  /*0e10*/  @!P3 MOV R9, R10 ;  /* 0x0000000a0009b202 */ /* 0x000fe40000000f00 */
[----:B------:R-:W-:-:S03]  /*0e20*/  ISETP.GT.AND P1, PT, R6, R27, PT ;  /* 0x0000001b0600720c */ /* 0x000fc60003f24270 */
[----:B------:R-:W-:-:S05]  /*0e30*/  @P2 IMAD.MOV.U32 R8, RZ, RZ, R9 ;  /* 0x000000ffff082224 */ /* 0x000fca00078e0009 */
[C---:B------:R-:W-:Y:S02]  /*0e40*/  ISETP.GT.AND P0, PT, R8.reuse, R27, PT ;  /* 0x0000001b0800720c */ /* 0x040fe40003f04270 */
[----:B------:R-:W-:-:S04]  /*0e50*/  VIMNMX R8, PT, PT, R8, R12, !PT ;  /* 0x0000000c08087248 */ /* 0x000fc80007fe0100 */
[----:B------:R-:W-:Y:S02]  /*0e60*/  SEL R9, R8, R27, !P0 ;  /* 0x0000001b08097207 */ /* 0x000fe40004000000 */
[----:B------:R-:W-:Y:S01]  /*0e70*/  @!P1 VIMNMX R27, PT, PT, R6, R12, !PT ;  /* 0x0000000c061b9248 */ /* 0x000fe20007fe0100 */
[----:B------:R0:W-:Y:S04]  /*0e80*/  STL [R24], R7 ;  /* 0x0000000718007387 */ /* 0x0001e80000100800 */
[----:B------:R0:W-:Y:S04]  /*0e90*/  STL [R22+0x4], R9 ;  /* 0x0000040916007387 */ /* 0x0001e80000100800 */
[----:B------:R0:W-:Y:S01]  /*0ea0*/  STL [R24+0x4], R27 ;  /* 0x0000041b18007387 */ /* 0x0001e20000100800 */
[----:B------:R-:W-:Y:S01]  /*0eb0*/  ISETP.NE.AND P0, PT, R20, -0x2, PT ;  /* 0xfffffffe1400780c */ /* 0x000fe20003f05270 */
[----:B------:R-:W-:-:S04]  /*0ec0*/  IMAD.MOV R6, RZ, RZ, -R25 ;  /* 0x000000ffff067224 */ /* 0x000fc800078e0a19 */
[C---:B------:R-:W-:Y:S02]  /*0ed0*/  IMAD R23, R6.reuse, 0x2, R23 ;  /* 0x0000000206177824 */ /* 0x040fe400078e0217 */
[----:B------:R-:W-:-:S06]  /*0ee0*/  IMAD R19, R6, 0x2, R19 ;  /* 0x0000000206137824 */ /* 0x000fcc00078e0213 */
[----:B0-----:R-:W-:Y:S05]  /*0ef0*/  @P0 BRA `(.L_x_33) ;  /* 0xfffffff800840947 */ /* 0x001fea000383ffff */
[----:B------:R-:W-:Y:S05]  /*0f00*/  BSYNC.RECONVERGENT B2 ;  /* 0x0000000000027941 */ /* 0x000fea0003800200 */
.L_x_32:
[----:B------:R-:W-:-:S07]  /*0f10*/  VIADD R18, R18, 0xffffffff ;  /* 0xffffffff12127836 */ /* 0x000fce0000000000 */
.L_x_31:
[----:B------:R-:W-:Y:S05]  /*0f20*/  BSYNC.RECONVERGENT B1 ;  /* 0x0000000000017941 */ /* 0x000fea0003800200 */
.L_x_30:
[----:B0-----:R-:W-:-:S04]  /*0f30*/  LOP3.LUT R6, R15, 0x1, RZ, 0xc0, !PT ;  /* 0x000000010f067812 */ /* 0x001fc800078ec0ff */
[----:B------:R-:W-:-:S13]  /*0f40*/  ISETP.NE.U32.AND P0, PT, R6, 0x1, PT ;  /* 0x000000010600780c */ /* 0x000fda0003f05070 */
[----:B------:R-:W-:Y:S05]  /*0f50*/  @P0 BRA `(.L_x_27) ;  /* 0x0000000000b80947 */ /* 0x000fea0003800000 */
[----:B------:R-:W-:-:S04]  /*0f60*/  IMAD R9, R18, R25, RZ ;  /* 0x0000001912097224 */ /* 0x000fc800078e02ff */
[----:B------:R-:W-:-:S06]  /*0f70*/  IMAD.WIDE R8, R9, 0x4, R4 ;  /* 0x0000000409087825 */ /* 0x000fcc00078e0204 */
[----:B------:R-:W2:Y:S01]  /*0f80*/  LDG.E R9, desc[UR6][R8.64] ;  /* 0x0000000608097981 */ /* 0x000ea2000c1e1900 */
[----:B------:R-:W-:-:S05]  /*0f90*/  IMAD R6, R18, 0x4, R1 ;  /* 0x0000000412067824 */ /* 0x000fca00078e0201 */
[----:B------:R-:W3:Y:S01]  /*0fa0*/  LDL R7, [R6+-0x4] ;  /* 0xfffffc0006077983 */ /* 0x000ee20000100800 */
[----:B------:R-:W-:-:S04]  /*0fb0*/  IMAD.IADD R16, R16, 0x1, -R18 ;  /* 0x0000000110107824 */ /* 0x000fc800078e0a12 */
[----:B------:R-:W-:-:S04]  /*0fc0*/  IMAD R13, R16, R25, RZ ;  /* 0x00000019100d7224 */ /* 0x000fc800078e02ff */
[----:B------:R-:W-:Y:S02]  /*0fd0*/  IMAD.WIDE R12, R13, 0x4, R4 ;  /* 0x000000040d0c7825 */ /* 0x000fe400078e0204 */
[----:B------:R-:W0:Y:S04]  /*0fe0*/  LDC R4, c[0x0][0x3bc] ;  /* 0x0000ef00ff047b82 */ /* 0x000e280000000800 */
[----:B------:R-:W4:Y:S01]  /*0ff0*/  LDG.E R13, desc[UR6][R12.64] ;  /* 0x000000060c0d7981 */ /* 0x000f22000c1e1900 */
[----:B--2---:R-:W-:-:S06]  /*1000*/  IMAD.WIDE R10, R9, 0x4, R2 ;  /* 0x00000004090a7825 */ /* 0x004fcc00078e0202 */
[----:B------:R-:W2:Y:S01]  /*1010*/  LDG.E R10, desc[UR6][R10.64] ;  /* 0x000000060a0a7981 */ /* 0x000ea2000c1e1900 */
[----:B---3--:R-:W-:Y:S02]  /*1020*/  ISETP.GT.AND P1, PT, R7, RZ, PT ;  /* 0x000000ff0700720c */ /* 0x008fe40003f24270 */
[----:B------:R-:W-:Y:S01]  /*1030*/  IABS R5, R7 ;  /* 0x0000000700057213 */ /* 0x000fe20000000000 */
[----:B------:R-:W-:Y:S02]  /*1040*/  IMAD R18, R18, 0x4, R1 ;  /* 0x0000000412127824 */ /* 0x000fe400078e0201 */
[----:B----4-:R-:W-:-:S06]  /*1050*/  IMAD.WIDE R2, R13, 0x4, R2 ;  /* 0x000000040d027825 */ /* 0x010fcc00078e0202 */
[----:B------:R-:W3:Y:S01]  /*1060*/  LDG.E R2, desc[UR6][R2.64] ;  /* 0x0000000602027981 */ /* 0x000ee2000c1e1900 */
[----:B--2---:R-:W-:Y:S02]  /*1070*/  IABS R8, R10 ;  /* 0x0000000a00087213 */ /* 0x004fe40000000000 */
[C---:B------:R-:W-:Y:S02]  /*1080*/  ISETP.GT.OR P2, PT, R10.reuse, RZ, !P1 ;  /* 0x000000ff0a00720c */ /* 0x040fe40004f44670 */
[----:B------:R-:W-:Y:S02]  /*1090*/  VIMNMX.U32 R5, PT, PT, R5, R8, PT ;  /* 0x0000000805057248 */ /* 0x000fe40003fe0000 */
[----:B------:R-:W-:-:S03]  /*10a0*/  ISETP.GT.AND P0, PT, R10, RZ, PT ;  /* 0x000000ff0a00720c */ /* 0x000fc60003f04270 */
[--C-:B------:R-:W-:Y:S02]  /*10b0*/  @!P1 IMAD.MOV R8, RZ, RZ, -R5.reuse ;  /* 0x000000ffff089224 */ /* 0x100fe400078e0a05 */
[----:B------:R-:W-:-:S03]  /*10c0*/  @P1 IMAD.MOV R9, RZ, RZ, -R5 ;  /* 0x000000ffff091224 */ /* 0x000fc600078e0a05 */
[----:B------:R-:W-:Y:S02]  /*10d0*/  @!P1 SEL R7, R8, R5, P0 ;  /* 0x0000000508079207 */ /* 0x000fe40000000000 */
[----:B------:R-:W-:Y:S01]  /*10e0*/  @!P2 MOV R5, R9 ;  /* 0x000000090005a202 */ /* 0x000fe20000000f00 */
[----:B0-----:R-:W-:-:S04]  /*10f0*/  IMAD.MOV R10, RZ, RZ, -R4 ;  /* 0x000000ffff0a7224 */ /* 0x001fc800078e0a04 */
[----:B------:R-:W-:-:S05]  /*1100*/  @P1 IMAD.MOV.U32 R7, RZ, RZ, R5 ;  /* 0x000000ffff071224 */ /* 0x000fca00078e0005 */
[C---:B------:R-:W-:Y:S02]  /*1110*/  ISETP.GT.AND P0, PT, R7.reuse, R4, PT ;  /* 0x000000040700720c */ /* 0x040fe40003f04270 */
[----:B------:R-:W-:-:S04]  /*1120*/  VIMNMX R7, PT, PT, R7, R10, !PT ;  /* 0x0000000a07077248 */ /* 0x000fc80007fe0100 */
[----:B------:R-:W-:-:S05]  /*1130*/  SEL R7, R7, R4, !P0 ;  /* 0x0000000407077207 */ /* 0x000fca0004000000 */
[----:B------:R0:W-:Y:S04]  /*1140*/  STL [R18], R7 ;  /* 0x0000000712007387 */ /* 0x0001e80000100800 */
[----:B------:R-:W2:Y:S01]  /*1150*/  LDL R6, [R6+0x24] ;  /* 0x0000240006067983 */ /* 0x000ea20000100800 */
[----:B---3--:R-:W-:Y:S02]  /*1160*/  IABS R8, R2 ;  /* 0x0000000200087213 */ /* 0x008fe40000000000 */
[----:B------:R-:W-:Y:S02]  /*1170*/  ISETP.GT.AND P0, PT, R2, RZ, PT ;  /* 0x000000ff0200720c */ /* 0x000fe40003f04270 */
[----:B--2---:R-:W-:Y:S02]  /*1180*/  ISETP.GT.AND P1, PT, R6, RZ, PT ;  /* 0x000000ff0600720c */ /* 0x004fe40003f24270 */
[----:B------:R-:W-:-:S02]  /*1190*/  IABS R5, R6 ;  /* 0x0000000600057213 */ /* 0x000fc40000000000 */
[----:B------:R-:W-:Y:S02]  /*11a0*/  ISETP.GT.OR P2, PT, R2, RZ, !P1 ;  /* 0x000000ff0200720c */ /* 0x000fe40004f44670 */
[----:B------:R-:W-:-:S07]  /*11b0*/  VIMNMX.U32 R5, PT, PT, R5, R8, PT ;  /* 0x0000000805057248 */ /* 0x000fce0003fe0000 */
[--C-:B------:R-:W-:Y:S02]  /*11c0*/  @!P1 IMAD.MOV R2, RZ, RZ, -R5.reuse ;  /* 0x000000ffff029224 */ /* 0x100fe400078e0a05 */
[----:B0-----:R-:W-:-:S03]  /*11d0*/  @P1 IMAD.MOV R7, RZ, RZ, -R5 ;  /* 0x000000ffff071224 */ /* 0x001fc600078e0a05 */
[----:B------:R-:W-:Y:S01]  /*11e0*/  @!P1 SEL R3, R2, R5, P0 ;  /* 0x0000000502039207 */ /* 0x000fe20000000000 */
[----:B------:R-:W-:-:S04]  /*11f0*/  @!P2 IMAD.MOV.U32 R5, RZ, RZ, R7 ;  /* 0x000000ffff05a224 */ /* 0x000fc800078e0007 */
[----:B------:R-:W-:-:S05]  /*1200*/  @P1 IMAD.MOV.U32 R3, RZ, RZ, R5 ;  /* 0x000000ffff031224 */ /* 0x000fca00078e0005 */
[----:B------:R-:W-:-:S13]  /*1210*/  ISETP.GT.AND P0, PT, R3, R4, PT ;  /* 0x000000040300720c */ /* 0x000fda0003f04270 */
[----:B------:R-:W-:-:S05]  /*1220*/  @!P0 VIMNMX R4, PT, PT, R3, R10, !PT ;  /* 0x0000000a03048248 */ /* 0x000fca0007fe0100 */
[----:B------:R1:W-:Y:S02]  /*1230*/  STL [R18+0x28], R4 ;  /* 0x0000280412007387 */ /* 0x0003e40000100800 */
.L_x_27:
[----:B------:R-:W-:Y:S05]  /*1240*/  BSYNC.RECONVERGENT B0 ;  /* 0x0000000000007941 */ /* 0x000fea0003800200 */
.L_x_26:
[C---:B0-----:R-:W-:Y:S01]  /*1250*/  IMAD R6, R15.reuse, 0x4, R1 ;  /* 0x000000040f067824 */ /* 0x041fe200078e0201 */
[----:B-1----:R-:W0:Y:S04]  /*1260*/  LDC.64 R4, c[0x0][0x3c0] ;  /* 0x0000f000ff047b82 */ /* 0x002e280000000a00 */
[----:B------:R-:W2:Y:S04]  /*1270*/  LDL R7, [R6+0x20] ;  /* 0x0000200006077983 */ /* 0x000ea80000100800 */
[----:B------:R-:W3:Y:S01]  /*1280*/  LDL R9, [R6+-0x8] ;  /* 0xfffff80006097983 */ /* 0x000ee20000100800 */
[----:B------:R-:W-:Y:S01]  /*1290*/  ISETP.GE.AND P0, PT, R15, 0x3, PT ;  /* 0x000000030f00780c */ /* 0x000fe20003f06270 */
[----:B0-----:R-:W-:-:S04]  /*12a0*/  IMAD.WIDE R4, R14, 0x4, R4 ;  /* 0x000000040e047825 */ /* 0x001fc800078e0204 */
[----:B------:R-:W-:Y:S01]  /*12b0*/  IMAD.WIDE R2, R17, 0x4, R4 ;  /* 0x0000000411027825 */ /* 0x000fe200078e0204 */
[----:B--2---:R0:W-:Y:S04]  /*12c0*/  STG.E desc[UR6][R4.64], R7 ;  /* 0x0000000704007986 */ /* 0x0041e8000c101906 */
[----:B---3--:R0:W-:Y:S03]  /*12d0*/  STG.E desc[UR6][R2.64], R9 ;  /* 0x0000000902007986 */ /* 0x0081e6000c101906 */
[----:B------:R-:W-:Y:S05]  /*12e0*/  @!P0 EXIT ;  /* 0x000000000000894d */ /* 0x000fea0003800000 */
[----:B------:R-:W1:Y:S01]  /*12f0*/  LDCU.U16 UR4, c[0x0][0x3a2] ;  /* 0x00007440ff0477ac */ /* 0x000e620008000400 */
[----:B------:R-:W-:Y:S01]  /*1300*/  VIADD R17, R15, 0xfffffffe ;  /* 0xfffffffe0f117836 */ /* 0x000fe20000000000 */
[----:B-1----:R-:W-:-:S04]  /*1310*/  UPRMT UR4, UR4, 0x9910, URZ ;  /* 0x0000991004047896 */ /* 0x002fc800080000ff */
[----:B------:R-:W-:-:S09]  /*1320*/  UISETP.NE.AND UP0, UPT, UR4, URZ, UPT ;  /* 0x000000ff0400728c */ /* 0x000fd2000bf05270 */
[----:B------:R-:W-:Y:S05]  /*1330*/  BRA.U UP0, `(.L_x_34) ;  /* 0x00000009004c7547 */ /* 0x000fea000b800000 */
[----:B0-----:R-:W-:Y:S01]  /*1340*/  VIADD R2, R15, 0xfffffffd ;  /* 0xfffffffd0f027836 */ /* 0x001fe20000000000 */
[----:B------:R-:W0:Y:S01]  /*1350*/  LDCU UR5, c[0x0][0x380] ;  /* 0x00007000ff0577ac */ /* 0x000e220008000800 */
[----:B------:R-:W-:Y:S01]  /*1360*/  BSSY.RECONVERGENT B0, `(.L_x_35) ;  /* 0x000006d000007945 */ /* 0x000fe20003800200 */
[----:B------:R-:W-:Y:S01]  /*1370*/  LOP3.LUT R12, R17, 0x3, RZ, 0xc0, !PT ;  /* 0x00000003110c7812 */ /* 0x000fe200078ec0ff */
[----:B------:R-:W-:Y:S01]  /*1380*/  IMAD.MOV.U32 R16, RZ, RZ, 0x1 ;  /* 0x00000001ff107424 */ /* 0x000fe200078e00ff */
[----:B------:R-:W-:-:S13]  /*1390*/  ISETP.GE.U32.AND P0, PT, R2, 0x3, PT ;  /* 0x000000030200780c */ /* 0x000fda0003f06070 */
[----:B------:R-:W-:Y:S05]  /*13a0*/  @!P0 BRA `(.L_x_36) ;  /* 0x0000000400a08947 */ /* 0x000fea0003800000 */
[----:B------:R-:W1:Y:S01]  /*13b0*/  LDCU UR4, c[0x0][0x380] ;  /* 0x00007000ff0477ac */ /* 0x000e620008000800 */
[----:B------:R-:W-:Y:S01]  /*13c0*/  LOP3.LUT R17, R17, 0xfffffffc, RZ, 0xc0, !PT ;  /* 0xfffffffc11117812 */ /* 0x000fe200078ec0ff */
[----:B------:R-:W-:Y:S02]  /*13d0*/  IMAD.U32 R18, R15, 0x4, R0 ;  /* 0x000000040f127824 */ /* 0x000fe400078e0000 */
[----:B------:R-:W-:Y:S01]  /*13e0*/  HFMA2 R16, -RZ, RZ, 0, 1.78813934326171875e-07 ;  /* 0x00000003ff107431 */ /* 0x000fe200000001ff */
[----:B------:R-:W-:Y:S01]  /*13f0*/  BSSY.RECONVERGENT B1, `(.L_x_37) ;  /* 0x0000062000017945 */ /* 0x000fe20003800200 */
[----:B------:R-:W-:Y:S02]  /*1400*/  IMAD.MOV.U32 R13, RZ, RZ, 0x4 ;  /* 0x00000004ff0d7424 */ /* 0x000fe400078e00ff */
[----:B------:R-:W-:Y:S02]  /*1410*/  IMAD.MOV R17, RZ, RZ, -R17 ;  /* 0x000000ffff117224 */ /* 0x000fe400078e0a11 */
[----:B------:R-:W-:-:S02]  /*1420*/  VIADD R18, R18, 0xfffffff8 ;  /* 0xfffffff812127836 */ /* 0x000fc40000000000 */
[----:B-1----:R-:W-:-:S07]  /*1430*/  IMAD.U32 R14, RZ, RZ, UR4 ;  /* 0x00000004ff0e7e24 */ /* 0x002fce000f8e00ff */
.L_x_38:
[----:B------:R-:W-:-:S04]  /*1440*/  VIADD R6, R16, 0xfffffffe ;  /* 0xfffffffe10067836 */ /* 0x000fc80000000000 */
[----:B------:R-:W-:Y:S02]  /*1450*/  IMAD.IADD R2, R15, 0x1, -R6 ;  /* 0x000000010f027824 */ /* 0x000fe400078e0a06 */
[--C-:B------:R-:W-:Y:S02]  /*1460*/  IMAD R10, R6, 0x4, R1.reuse ;  /* 0x00000004060a7824 */ /* 0x100fe400078e0201 */
[----:B------:R-:W-:-:S03]  /*1470*/  IMAD.U32 R11, R2, 0x4, R1 ;  /* 0x00000004020b7824 */ /* 0x000fc600078e0001 */
[----:B------:R-:W2:Y:S01]  /*1480*/  LDL R20, [R10+-0x4] ;  /* 0xfffffc000a147983 */ /* 0x000ea20000100800 */
[----:B------:R-:W-:-:S03]  /*1490*/  IADD3 R2, PT, PT, R15, 0x1, -R16 ;  /* 0x000000010f027810 */ /* 0x000fc60007ffe810 */
[----:B------:R1:W3:Y:S02]  /*14a0*/  LDL R19, [R11+0x20] ;  /* 0x000020000b137983 */ /* 0x0002e40000100800 */
[--C-:B------:R-:W-:Y:S02]  /*14b0*/  IMAD.U32 R8, R2, 0x4, R1.reuse ;  /* 0x0000000402087824 */ /* 0x100fe400078e0001 */
[----:B------:R-:W4:Y:S04]  /*14c0*/  LDL R9, [R10] ;  /* 0x000000000a097983 */ /* 0x000f280000100800 */
[----:B------:R-:W5:Y:S01]  /*14d0*/  LDL R8, [R8+0x20] ;  /* 0x0000200008087983 */ /* 0x000f620000100800 */
[----:B------:R-:W-:Y:S02]  /*14e0*/  IMAD.IADD R2, R15, 0x1, -R16 ;  /* 0x000000010f027824 */ /* 0x000fe400078e0a10 */
[----:B------:R-:W-:Y:S01]  /*14f0*/  IMAD R7, R13, -0x4, R18 ;  /* 0xfffffffc0d077824 */ /* 0x000fe200078e0212 */
[----:B------:R-:W4:Y:S01]  /*1500*/  LDL R3, [R10+0x8] ;  /* 0x000008000a037983 */ /* 0x000f220000100800 */
[----:B------:R-:W-:-:S03]  /*1510*/  IMAD.U32 R6, R2, 0x4, R1 ;  /* 0x0000000402067824 */ /* 0x000fc600078e0001 */
[----:B------:R4:W4:Y:S04]  /*1520*/  LDL R2, [R10+0x4] ;  /* 0x000004000a027983 */ /* 0x0009280000100800 */
[----:B------:R-:W4:Y:S04]  /*1530*/  LDL R7, [R7] ;  /* 0x0000000007077983 */ /* 0x000f280000100800 */
[----:B------:R-:W4:Y:S01]  /*1540*/  LDL R6, [R6+0x20] ;  /* 0x0000200006067983 */ /* 0x000f220000100800 */
[----:B0-----:R-:W-:Y:S01]  /*1550*/  MOV R25, UR5 ;  /* 0x0000000500197c02 */ /* 0x001fe20008000f00 */
[----:B------:R-:W-:-:S02]  /*1560*/  VIADD R17, R17, 0x4 ;  /* 0x0000000411117836 */ /* 0x000fc40000000000 */
[----:B------:R-:W-:Y:S02]  /*1570*/  VIADD R16, R16, 0x4 ;  /* 0x0000000410107836 */ /* 0x000fe40000000000 */
[----:B------:R-:W-:Y:S01]  /*1580*/  VIADD R13, R13, 0x4 ;  /* 0x000000040d0d7836 */ /* 0x000fe20000000000 */
[----:B--2---:R-:W-:Y:S02]  /*1590*/  ISETP.GT.AND P1, PT, R20, RZ, PT ;  /* 0x000000ff1400720c */ /* 0x004fe40003f24270 */
[----:B-1----:R-:W-:Y:S02]  /*15a0*/  IABS R11, R20 ;  /* 0x00000014000b7213 */ /* 0x002fe40000000000 */
[----:B---3--:R-:W-:Y:S02]  /*15b0*/  IABS R20, R19 ;  /* 0x0000001300147213 */ /* 0x008fe40000000000 */
[----:B------:R-:W-:Y:S02]  /*15c0*/  ISETP.GT.OR P2, PT, R19, RZ, !P1 ;  /* 0x000000ff1300720c */ /* 0x000fe40004f44670 */
[----:B------:R-:W-:-:S02]  /*15d0*/  VIMNMX.U32 R11, PT, PT, R11, R20, PT ;  /* 0x000000140b0b7248 */ /* 0x000fc40003fe0000 */
[----:B------:R-:W-:-:S03]  /*15e0*/  ISETP.GT.AND P0, PT, R19, RZ, PT ;  /* 0x000000ff1300720c */ /* 0x000fc60003f04270 */
[----:B------:R-:W-:Y:S01]  /*15f0*/  @!P1 IMAD.MOV R20, RZ, RZ, -R11 ;  /* 0x000000ffff149224 */ /* 0x000fe200078e0a0b */
[----:B------:R-:W-:Y:S02]  /*1600*/  @P1 IADD3 R19, PT, PT, -R11, RZ, RZ ;  /* 0x000000ff0b131210 */ /* 0x000fe40007ffe1ff */
[----:B-----5:R-:W-:Y:S02]  /*1610*/  IABS R22, R8 ;  /* 0x0000000800167213 */ /* 0x020fe40000000000 */
[----:B----4-:R-:W-:Y:S02]  /*1620*/  IABS R21, R9 ;  /* 0x0000000900157213 */ /* 0x010fe40000000000 */
[----:B------:R-:W-:Y:S01]  /*1630*/  @!P1 SEL R10, R20, R11, P0 ;  /* 0x0000000b140a9207 */ /* 0x000fe20000000000 */
[----:B------:R-:W-:Y:S01]  /*1640*/  @!P2 IMAD.MOV.U32 R11, RZ, RZ, R19 ;  /* 0x000000ffff0ba224 */ /* 0x000fe200078e0013 */
[----:B------:R-:W-:Y:S01]  /*1650*/  ISETP.GT.AND P0, PT, R9, RZ, PT ;  /* 0x000000ff0900720c */ /* 0x000fe20003f04270 */
[----:B------:R-:W-:Y:S01]  /*1660*/  IMAD.MOV.U32 R20, RZ, RZ, R22 ;  /* 0x000000ffff147224 */ /* 0x000fe200078e0016 */
[----:B------:R-:W-:Y:S01]  /*1670*/  ISETP.GT.AND P2, PT, R3, RZ, PT ;  /* 0x000000ff0300720c */ /* 0x000fe20003f44270 */
[----:B------:R-:W-:Y:S01]  /*1680*/  IMAD.MOV.U32 R9, RZ, RZ, R21 ;  /* 0x000000ffff097224 */ /* 0x000fe200078e0015 */
[----:B------:R-:W-:Y:S01]  /*1690*/  IABS R3, R3 ;  /* 0x0000000300037213 */ /* 0x000fe20000000000 */
[----:B------:R-:W-:Y:S01]  /*16a0*/  @P1 IMAD.MOV.U32 R10, RZ, RZ, R11 ;  /* 0x000000ffff0a1224 */ /* 0x000fe200078e000b */
[C---:B------:R-:W-:Y:S01]  /*16b0*/  ISETP.GT.AND P6, PT, R8.reuse, RZ, PT ;  /* 0x000000ff0800720c */ /* 0x040fe20003fc4270 */
[----:B------:R-:W0:Y:S01]  /*16c0*/  LDC R19, c[0x0][0x3bc] ;  /* 0x0000ef00ff137b82 */ /* 0x000e220000000800 */
[----:B------:R-:W-:-:S02]  /*16d0*/  ISETP.GT.OR P1, PT, R8, RZ, !P0 ;  /* 0x000000ff0800720c */ /* 0x000fc40004724670 */
[----:B------:R-:W-:Y:S02]  /*16e0*/  VIMNMX.U32 R8, PT, PT, R9, R20, PT ;  /* 0x0000001409087248 */ /* 0x000fe40003fe0000 */
[C---:B------:R-:W-:Y:S02]  /*16f0*/  ISETP.GT.AND P3, PT, R7.reuse, RZ, PT ;  /* 0x000000ff0700720c */ /* 0x040fe40003f64270 */
[----:B------:R-:W-:Y:S02]  /*1700*/  IABS R20, R7 ;  /* 0x0000000700147213 */ /* 0x000fe40000000000 */
[----:B------:R-:W-:Y:S01]  /*1710*/  ISETP.GT.OR P4, PT, R7, RZ, !P2 ;  /* 0x000000ff0700720c */ /* 0x000fe20005784670 */
[----:B------:R-:W-:Y:S01]  /*1720*/  IMAD.MOV.U32 R7, RZ, RZ, R3 ;  /* 0x000000ffff077224 */ /* 0x000fe200078e0003 */
[----:B------:R-:W-:Y:S01]  /*1730*/  IABS R11, R6 ;  /* 0x00000006000b7213 */ /* 0x000fe20000000000 */
[----:B------:R-:W-:Y:S01]  /*1740*/  @!P0 IMAD.MOV R3, RZ, RZ, -R8 ;  /* 0x000000ffff038224 */ /* 0x000fe200078e0a08 */
[----:B------:R-:W-:-:S02]  /*1750*/  ISETP.GT.AND P5, PT, R2, RZ, PT ;  /* 0x000000ff0200720c */ /* 0x000fc40003fa4270 */
[----:B------:R-:W-:Y:S02]  /*1760*/  VIMNMX.U32 R7, PT, PT, R7, R20, PT ;  /* 0x0000001407077248 */ /* 0x000fe40003fe0000 */
[----:B------:R-:W-:Y:S01]  /*1770*/  IABS R9, R2 ;  /* 0x0000000200097213 */ /* 0x000fe20000000000 */
[----:B------:R-:W-:Y:S01]  /*1780*/  IMAD.MOV.U32 R2, RZ, RZ, R11 ;  /* 0x000000ffff027224 */ /* 0x000fe200078e000b */
[----:B------:R-:W-:Y:S01]  /*1790*/  @!P0 SEL R22, R3, R8, P6 ;  /* 0x0000000803168207 */ /* 0x000fe20003000000 */
[--C-:B------:R-:W-:Y:S01]  /*17a0*/  @!P2 IMAD.MOV R20, RZ, RZ, -R7.reuse ;  /* 0x000000ffff14a224 */ /* 0x100fe200078e0a07 */
[----:B------:R-:W-:Y:S01]  /*17b0*/  ISETP.GT.OR P6, PT, R6, RZ, !P5 ;  /* 0x000000ff0600720c */ /* 0x000fe20006fc4670 */
[----:B------:R-:W-:Y:S01]  /*17c0*/  @P2 IMAD.MOV R3, RZ, RZ, -R7 ;  /* 0x000000ffff032224 */ /* 0x000fe200078e0a07 */
[----:B------:R-:W-:Y:S01]  /*17d0*/  VIMNMX.U32 R9, PT, PT, R9, R2, PT ;  /* 0x0000000209097248 */ /* 0x000fe20003fe0000 */
[----:B------:R-:W-:Y:S01]  /*17e0*/  @P0 IMAD.MOV R11, RZ, RZ, -R8 ;  /* 0x000000ffff0b0224 */ /* 0x000fe200078e0a08 */
[----:B------:R-:W-:Y:S01]  /*17f0*/  @!P2 SEL R20, R20, R7, P3 ;  /* 0x000000071414a207 */ /* 0x000fe20001800000 */
[----:B------:R-:W-:-:S02]  /*1800*/  @!P4 IMAD.MOV.U32 R7, RZ, RZ, R3 ;  /* 0x000000ffff07c224 */ /* 0x000fc400078e0003 */
[----:B------:R-:W-:Y:S01]  /*1810*/  @!P1 IMAD.MOV.U32 R8, RZ, RZ, R11 ;  /* 0x000000ffff089224 */ /* 0x000fe200078e000b */
[----:B------:R-:W-:Y:S01]  /*1820*/  ISETP.GT.AND P1, PT, R6, RZ, PT ;  /* 0x000000ff0600720c */ /* 0x000fe20003f24270 */
[--C-:B------:R-:W-:Y:S02]  /*1830*/  @!P5 IMAD.MOV R24, RZ, RZ, -R9.reuse ;  /* 0x000000ffff18d224 */ /* 0x100fe400078e0a09 */
[----:B------:R-:W-:Y:S02]  /*1840*/  @P5 IMAD.MOV R11, RZ, RZ, -R9 ;  /* 0x000000ffff0b5224 */ /* 0x000fe400078e0a09 */
[----:B------:R-:W-:Y:S01]  /*1850*/  @P2 IMAD.MOV.U32 R20, RZ, RZ, R7 ;  /* 0x000000ffff142224 */ /* 0x000fe200078e0007 */
[----:B------:R-:W-:Y:S01]  /*1860*/  @!P5 SEL R24, R24, R9, P1 ;  /* 0x000000091818d207 */ /* 0x000fe20000800000 */
[----:B------:R-:W-:-:S04]  /*1870*/  IMAD.WIDE R2, R14, 0x4, R4 ;  /* 0x000000040e027825 */ /* 0x000fc800078e0204 */
[----:B------:R-:W-:Y:S01]  /*1880*/  @!P6 IMAD.MOV.U32 R9, RZ, RZ, R11 ;  /* 0x000000ffff09e224 */ /* 0x000fe200078e000b */
[----:B0-----:R-:W-:Y:S01]  /*1890*/  ISETP.GT.AND P3, PT, R20, R19, PT ;  /* 0x000000131400720c */ /* 0x001fe20003f64270 */
[----:B------:R-:W-:-:S04]  /*18a0*/  IMAD.WIDE R6, R25, 0x4, R2 ;  /* 0x0000000419067825 */ /* 0x000fc800078e0202 */
[----:B------:R-:W-:Y:S02]  /*18b0*/  @P0 IMAD.MOV.U32 R22, RZ, RZ, R8 ;  /* 0x000000ffff160224 */ /* 0x000fe400078e0008 */
[----:B------:R-:W-:Y:S02]  /*18c0*/  IMAD.MOV R11, RZ, RZ, -R19 ;  /* 0x000000ffff0b7224 */ /* 0x000fe400078e0a13 */
[----:B------:R-:W-:Y:S01]  /*18d0*/  @P5 IMAD.MOV.U32 R24, RZ, RZ, R9 ;  /* 0x000000ffff185224 */ /* 0x000fe200078e0009 */
[-C--:B------:R-:W-:Y:S01]  /*18e0*/  ISETP.GT.AND P0, PT, R10, R19.reuse, PT ;  /* 0x000000130a00720c */ /* 0x080fe20003f04270 */
[----:B------:R-:W-:Y:S01]  /*18f0*/  IMAD.WIDE R8, R25, 0x4, R6 ;  /* 0x0000000419087825 */ /* 0x000fe200078e0206 */
[-C--:B------:R-:W-:Y:S02]  /*1900*/  ISETP.GT.AND P1, PT, R22, R19.reuse, PT ;  /* 0x000000131600720c */ /* 0x080fe40003f24270 */
[----:B------:R-:W-:Y:S02]  /*1910*/  ISETP.GT.AND P2, PT, R24, R19, PT ;  /* 0x000000131800720c */ /* 0x000fe40003f44270 */
[----:B------:R-:W-:-:S02]  /*1920*/  VIMNMX R10, PT, PT, R10, R11, !PT ;  /* 0x0000000b0a0a7248 */ /* 0x000fc40007fe0100 */
[-C--:B------:R-:W-:Y:S02]  /*1930*/  VIMNMX R22, PT, PT, R22, R11.reuse, !PT ;  /* 0x0000000b16167248 */ /* 0x080fe40007fe0100 */
[----:B------:R-:W-:Y:S02]  /*1940*/  VIMNMX R24, PT, PT, R24, R11, !PT ;  /* 0x0000000b18187248 */ /* 0x000fe40007fe0100 */
[-C--:B------:R-:W-:Y:S02]  /*1950*/  SEL R21, R10, R19.reuse, !P0 ;  /* 0x000000130a157207 */ /* 0x080fe40004000000 */
[-C--:B------:R-:W-:Y:S02]  /*1960*/  SEL R23, R22, R19.reuse, !P1 ;  /* 0x0000001316177207 */ /* 0x080fe40004800000 */
[----:B------:R-:W-:Y:S02]  /*1970*/  SEL R27, R24, R19, !P2 ;  /* 0x00000013181b7207 */ /* 0x000fe40005000000 */
[----:B------:R-:W-:Y:S01]  /*1980*/  @!P3 VIMNMX R19, PT, PT, R20, R11, !PT ;  /* 0x0000000b1413b248 */ /* 0x000fe20007fe0100 */
[----:B------:R-:W-:Y:S01]  /*1990*/  IMAD.WIDE R10, R25, 0x4, R8 ;  /* 0x00000004190a7825 */ /* 0x000fe200078e0208 */
[----:B------:R1:W-:Y:S04]  /*19a0*/  STG.E desc[UR6][R2.64], R21 ;  /* 0x0000001502007986 */ /* 0x0003e8000c101906 */
[----:B------:R1:W-:Y:S04]  /*19b0*/  STG.E desc[UR6][R6.64], R23 ;  /* 0x0000001706007986 */ /* 0x0003e8000c101906 */
[----:B------:R1:W-:Y:S04]  /*19c0*/  STG.E desc[UR6][R8.64], R27 ;  /* 0x0000001b08007986 */ /* 0x0003e8000c101906 */
[----:B------:R1:W-:Y:S01]  /*19d0*/  STG.E desc[UR6][R10.64], R19 ;  /* 0x000000130a007986 */ /* 0x0003e2000c101906 */
[----:B------:R-:W-:Y:S01]  /*19e0*/  ISETP.NE.AND P0, PT, R17, RZ, PT ;  /* 0x000000ff1100720c */ /* 0x000fe20003f05270 */
[----:B------:R-:W-:-:S12]  /*19f0*/  IMAD R14, R25, 0x4, R14 ;  /* 0x00000004190e7824 */ /* 0x000fd800078e020e */
[----:B-1----:R-:W-:Y:S05]  /*1a00*/  @P0 BRA `(.L_x_38) ;  /* 0xfffffff8008c0947 */ /* 0x002fea000383ffff */
[----:B------:R-:W-:Y:S05]  /*1a10*/  BSYNC.RECONVERGENT B1 ;  /* 0x0000000000017941 */ /* 0x000fea0003800200 */
.L_x_37:
[----:B------:R-:W-:-:S07]  /*1a20*/  VIADD R16, R16, 0xfffffffe ;  /* 0xfffffffe10107836 */ /* 0x000fce0000000000 */
.L_x_36:
[----:B0-----:R-:W-:Y:S05]  /*1a30*/  BSYNC.RECONVERGENT B0 ;  /* 0x0000000000007941 */ /* 0x001fea0003800200 */
.L_x_35:
[----:B------:R-:W-:-:S13]  /*1a40*/  ISETP.NE.AND P0, PT, R12, RZ, PT ;  /* 0x000000ff0c00720c */ /* 0x000fda0003f05270 */
[----:B------:R-:W-:Y:S05]  /*1a50*/  @!P0 EXIT ;  /* 0x000000000000894d */ /* 0x000fea0003800000 */
[----:B------:R-:W-:Y:S01]  /*1a60*/  LEA R0, R15, R0, 0x2 ;  /* 0x000000000f007211 */ /* 0x000fe200078e10ff */
[----:B------:R-:W-:Y:S01]  /*1a70*/  IMAD R25, R16, R25, RZ ;  /* 0x0000001910197224 */ /* 0x000fe200078e02ff */
[----:B------:R-:W0:Y:S01]  /*1a80*/  LDCU UR4, c[0x0][0x380] ;  /* 0x00007000ff0477ac */ /* 0x000e220008000800 */
[----:B------:R-:W-:Y:S02]  /*1a90*/  IMAD.MOV R12, RZ, RZ, -R12 ;  /* 0x000000ffff0c7224 */ /* 0x000fe400078e0a0c */
[----:B------:R-:W-:-:S07]  /*1aa0*/  VIADD R7, R0, 0xfffffff8 ;  /* 0xfffffff800077836 */ /* 0x000fce0000000000 */
.L_x_39:
[----:B------:R-:W-:Y:S01]  /*1ab0*/  IMAD.SHL.U32 R0, R16, 0x4, RZ ;  /* 0x0000000410007824 */ /* 0x000fe200078e00ff */
[----:B0-----:R-:W1:Y:S03]  /*1ac0*/  LDC R11, c[0x0][0x3bc] ;  /* 0x0000ef00ff0b7b82 */ /* 0x001e660000000800 */
[--C-:B------:R-:W-:Y:S02]  /*1ad0*/  IMAD.IADD R2, R1, 0x1, R0.reuse ;  /* 0x0000000101027824 */ /* 0x100fe400078e0200 */
[----:B------:R-:W-:-:S03]  /*1ae0*/  IMAD.IADD R3, R7, 0x1, -R0 ;  /* 0x0000000107037824 */ /* 0x000fc600078e0a00 */
[----:B------:R-:W2:Y:S04]  /*1af0*/  LDL R0, [R2+-0x4] ;  /* 0xfffffc0002007983 */ /* 0x000ea80000100800 */
[----:B------:R-:W3:Y:S01]  /*1b00*/  LDL R3, [R3] ;  /* 0x0000000003037983 */ /* 0x000ee20000100800 */
[----:B------:R-:W-:Y:S01]  /*1b10*/  VIADD R12, R12, 0x1 ;  /* 0x000000010c0c7836 */ /* 0x000fe20000000000 */
[----:B--2---:R-:W-:Y:S02]  /*1b20*/  ISETP.GT.AND P1, PT, R0, RZ, PT ;  /* 0x000000ff0000720c */ /* 0x004fe40003f24270 */
[----:B------:R-:W-:Y:S02]  /*1b30*/  IABS R0, R0 ;  /* 0x0000000000007213 */ /* 0x000fe40000000000 */
[----:B---3--:R-:W-:-:S02]  /*1b40*/  IABS R9, R3 ;  /* 0x0000000300097213 */ /* 0x008fc40000000000 */
[C---:B------:R-:W-:Y:S02]  /*1b50*/  ISETP.GT.OR P2, PT, R3.reuse, RZ, !P1 ;  /* 0x000000ff0300720c */ /* 0x040fe40004f44670 */
[----:B------:R-:W-:Y:S02]  /*1b60*/  VIMNMX.U32 R0, PT, PT, R0, R9, PT ;  /* 0x0000000900007248 */ /* 0x000fe40003fe0000 */
[----:B------:R-:W-:-:S03]  /*1b70*/  ISETP.GT.AND P0, PT, R3, RZ, PT ;  /* 0x000000ff0300720c */ /* 0x000fc60003f04270 */
[--C-:B------:R-:W-:Y:S02]  /*1b80*/  @!P1 IMAD.MOV R9, RZ, RZ, -R0.reuse ;  /* 0x000000ffff099224 */ /* 0x100fe400078e0a00 */
[----:B------:R-:W-:-:S03]  /*1b90*/  @P1 IMAD.MOV R2, RZ, RZ, -R0 ;  /* 0x000000ffff021224 */ /* 0x000fc600078e0a00 */
[----:B------:R-:W-:Y:S01]  /*1ba0*/  @!P1 SEL R6, R9, R0, P0 ;  /* 0x0000000009069207 */ /* 0x000fe20000000000 */
[----:B------:R-:W-:Y:S02]  /*1bb0*/  @!P2 IMAD.MOV.U32 R0, RZ, RZ, R2 ;  /* 0x000000ffff00a224 */ /* 0x000fe400078e0002 */
[----:B-1----:R-:W-:Y:S02]  /*1bc0*/  IMAD.MOV R9, RZ, RZ, -R11 ;  /* 0x000000ffff097224 */ /* 0x002fe400078e0a0b */
[----:B------:R-:W-:Y:S02]  /*1bd0*/  @P1 IMAD.MOV.U32 R6, RZ, RZ, R0 ;  /* 0x000000ffff061224 */ /* 0x000fe400078e0000 */
[----:B------:R-:W-:-:S03]  /*1be0*/  IMAD.WIDE R2, R25, 0x4, R4 ;  /* 0x0000000419027825 */ /* 0x000fc600078e0204 */
[----:B------:R-:W-:Y:S01]  /*1bf0*/  ISETP.GT.AND P0, PT, R6, R11, PT ;  /* 0x0000000b0600720c */ /* 0x000fe20003f04270 */
[----:B0-----:R-:W-:-:S12]  /*1c00*/  VIADD R25, R25, UR4 ;  /* 0x0000000419197c36 */ /* 0x001fd80008000000 */
[----:B------:R-:W-:Y:S02]  /*1c10*/  @!P0 VIMNMX R11, PT, PT, R6, R9, !PT ;  /* 0x00000009060b8248 */ /* 0x000fe40007fe0100 */
[----:B------:R-:W-:-:S03]  /*1c20*/  ISETP.NE.AND P0, PT, R12, RZ, PT ;  /* 0x000000ff0c00720c */ /* 0x000fc60003f05270 */
[----:B------:R0:W-:Y:S10]  /*1c30*/  STG.E desc[UR6][R2.64], R11 ;  /* 0x0000000b02007986 */ /* 0x0001f4000c101906 */
[----:B------:R-:W-:Y:S05]  /*1c40*/  @!P0 EXIT ;  /* 0x000000000000894d */ /* 0x000fea0003800000 */
[----:B------:R-:W-:Y:S01]  /*1c50*/  IADD3 R16, PT, PT, R16, 0x1, RZ ;  /* 0x0000000110107810 */ /* 0x000fe20007ffe0ff */
[----:B------:R-:W-:Y:S06]  /*1c60*/  BRA `(.L_x_39) ;  /* 0xfffffffc00907947 */ /* 0x000fec000383ffff */
.L_x_34:
[----:B------:R-:W1:Y:S01]  /*1c70*/  LDCU UR5, c[0x0][0x3a4] ;  /* 0x00007480ff0577ac */ /* 0x000e620008000800 */
[----:B0-----:R-:W-:Y:S01]  /*1c80*/  VIADD R2, R15, 0xfffffffd ;  /* 0xfffffffd0f027836 */ /* 0x001fe20000000000 */
[----:B------:R-:W-:Y:S01]  /*1c90*/  BSSY.RECONVERGENT B0, `(.L_x_40) ;  /* 0x00000ab000007945 */ /* 0x000fe20003800200 */
[----:B------:R-:W-:Y:S01]  /*1ca0*/  IMAD.MOV.U32 R12, RZ, RZ, 0x1 ;  /* 0x00000001ff0c7424 */ /* 0x000fe200078e00ff */
[----:B------:R-:W0:Y:S02]  /*1cb0*/  LDCU UR9, c[0x0][0x380] ;  /* 0x00007000ff0977ac */ /* 0x000e240008000800 */
[----:B------:R-:W-:Y:S01]  /*1cc0*/  ISETP.GE.U32.AND P0, PT, R2, 0x3, PT ;  /* 0x000000030200780c */ /* 0x000fe20003f06070 */
[----:B-1----:R-:W-:-:S12]  /*1cd0*/  ULOP3.LUT UR5, UR5, 0xffff, URZ, 0xc0, !UPT ;  /* 0x0000ffff05057892 */ /* 0x002fd8000f8ec0ff */
[----:B------:R-:W-:Y:S05]  /*1ce0*/  @!P0 BRA `(.L_x_41) ;  /* 0x0000000800948947 */ /* 0x000fea0003800000 */
[----:B------:R-:W1:Y:S01]  /*1cf0*/  LDCU UR8, c[0x0][0x380] ;  /* 0x00007000ff0877ac */ /* 0x000e620008000800 */
[----:B------:R-:W-:Y:S01]  /*1d00*/  LOP3.LUT R11, R17, 0xfffffffc, RZ, 0xc0, !PT ;  /* 0xfffffffc110b7812 */ /* 0x000fe200078ec0ff */
[----:B------:R-:W-:Y:S01]  /*1d10*/  BSSY.RECONVERGENT B1, `(.L_x_42) ;  /* 0x00000a1000017945 */ /* 0x000fe20003800200 */
[----:B------:R-:W-:Y:S02]  /*1d20*/  IMAD R8, R15, 0x4, R0 ;  /* 0x000000040f087824 */ /* 0x000fe400078e0200 */
[----:B------:R-:W-:Y:S02]  /*1d30*/  IMAD.MOV.U32 R12, RZ, RZ, 0x3 ;  /* 0x00000003ff0c7424 */ /* 0x000fe400078e00ff */
[----:B------:R-:W-:Y:S02]  /*1d40*/  IMAD.MOV.U32 R9, RZ, RZ, 0x4 ;  /* 0x00000004ff097424 */ /* 0x000fe400078e00ff */
[----:B------:R-:W-:Y:S02]  /*1d50*/  IMAD.MOV R11, RZ, RZ, -R11 ;  /* 0x000000ffff0b7224 */ /* 0x000fe400078e0a0b */
[----:B-1----:R-:W-:-:S07]  /*1d60*/  IMAD.U32 R10, RZ, RZ, UR8 ;  /* 0x00000008ff0a7e24 */ /* 0x002fce000f8e00ff */
.L_x_43:
[----:B------:R-:W-:-:S04]  /*1d70*/  VIADD R6, R12, 0xfffffffe ;  /* 0xfffffffe0c067836 */ /* 0x000fc80000000000 */
[----:B------:R-:W-:Y:S02]  /*1d80*/  IMAD.IADD R2, R15, 0x1, -R6 ;  /* 0x000000010f027824 */ /* 0x000fe400078e0a06 */
[--C-:B------:R-:W-:Y:S02]  /*1d90*/  IMAD R13, R6, 0x4, R1.reuse ;  /* 0x00000004060d7824 */ /* 0x100fe400078e0201 */
[----:B------:R-:W-:-:S03]  /*1da0*/  IMAD.U32 R6, R2, 0x4, R1 ;  /* 0x0000000402067824 */ /* 0x000fc600078e0001 */
[----:B------:R-:W2:Y:S04]  /*1db0*/  LDL R17, [R13+-0x4] ;  /* 0xfffffc000d117983 */ /* 0x000ea80000100800 */
[----:B------:R-:W2:Y:S01]  /*1dc0*/  LDL R6, [R6+0x20] ;  /* 0x0000200006067983 */ /* 0x000ea20000100800 */
[----:B------:R-:W-:-:S03]  /*1dd0*/  IADD3 R2, PT, PT, R15, 0x1, -R12 ;  /* 0x000000010f027810 */ /* 0x000fc60007ffe80c */
[----:B------:R-:W3:Y:S02]  /*1de0*/  LDL R7, [R13] ;  /* 0x000000000d077983 */ /* 0x000ee40000100800 */
[----:B------:R-:W-:Y:S02]  /*1df0*/  IMAD.U32 R18, R2, 0x4, R1 ;  /* 0x0000000402127824 */ /* 0x000fe400078e0001 */
[----:B------:R-:W4:Y:S04]  /*1e00*/  LDL R19, [R13+0x4] ;  /* 0x000004000d137983 */ /* 0x000f280000100800 */
[----:B------:R-:W3:Y:S01]  /*1e10*/  LDL R18, [R18+0x20] ;  /* 0x0000200012127983 */ /* 0x000ee20000100800 */
[----:B------:R-:W-:Y:S01]  /*1e20*/  IADD3 R2, PT, PT, R15, -R12, RZ ;  /* 0x8000000c0f027210 */ /* 0x000fe20007ffe0ff */
[----:B------:R-:W-:-:S02]  /*1e30*/  IMAD R22, R9, -0x4, R8 ;  /* 0xfffffffc09167824 */ /* 0x000fc400078e0208 */
[----:B------:R1:W5:Y:S02]  /*1e40*/  LDL R3, [R13+0x8] ;  /* 0x000008000d037983 */ /* 0x0003640000100800 */
[----:B------:R-:W-:Y:S02]  /*1e50*/  IMAD.U32 R2, R2, 0x4, R1 ;  /* 0x0000000402027824 */ /* 0x000fe400078e0001 */
[----:B------:R-:W5:Y:S04]  /*1e60*/  LDL R22, [R22+-0x8] ;  /* 0xfffff80016167983 */ /* 0x000f680000100800 */
[----:B------:R-:W4:Y:S01]  /*1e70*/  LDL R2, [R2+0x20] ;  /* 0x0000200002027983 */ /* 0x000f220000100800 */
[----:B------:R-:W-:Y:S02]  /*1e80*/  IMAD.MOV.U32 R23, RZ, RZ, RZ ;  /* 0x000000ffff177224 */ /* 0x000fe400078e00ff */
[----:B------:R-:W-:Y:S01]  /*1e90*/  VIADD R11, R11, 0x4 ;  /* 0x000000040b0b7836 */ /* 0x000fe20000000000 */
[----:B------:R-:W-:Y:S01]  /*1ea0*/  IADD3 R9, PT, PT, R9, 0x4, RZ ;  /* 0x0000000409097810 */ /* 0x000fe20007ffe0ff */
[----:B------:R-:W-:-:S02]  /*1eb0*/  VIADD R12, R12, 0x4 ;  /* 0x000000040c0c7836 */ /* 0x000fc40000000000 */
[C---:B--2---:R-:W-:Y:S01]  /*1ec0*/  IMAD.IADD R14, R17.reuse, 0x1, -R6 ;  /* 0x00000001110e7824 */ /* 0x044fe200078e0a06 */
[----:B------:R-:W-:-:S04]  /*1ed0*/  ISETP.GE.AND P1, PT, R17, 0x1, PT ;  /* 0x000000011100780c */ /* 0x000fc80003f26270 */
[----:B------:R-:W-:Y:S01]  /*1ee0*/  IABS R21, R14 ;  /* 0x0000000e00157213 */ /* 0x000fe20000000000 */
[----:B------:R-:W-:Y:S01]  /*1ef0*/  IMAD.IADD R14, R17, 0x1, R6 ;  /* 0x00000001110e7824 */ /* 0x000fe200078e0206 */
[----:B------:R-:W-:Y:S02]  /*1f00*/  IABS R16, R17 ;  /* 0x0000001100107213 */ /* 0x000fe40000000000 */
[----:B------:R-:W-:Y:S01]  /*1f10*/  IABS R20, R6 ;  /* 0x0000000600147213 */ /* 0x000fe20000000000 */
[----:B------:R-:W-:Y:S01]  /*1f20*/  IMAD.MOV.U32 R17, RZ, RZ, R21 ;  /* 0x000000ffff117224 */ /* 0x000fe200078e0015 */
[----:B------:R-:W-:-:S04]  /*1f30*/  IABS R14, R14 ;  /* 0x0000000e000e7213 */ /* 0x000fc80000000000 */
[----:B-1----:R-:W-:Y:S01]  /*1f40*/  SHF.R.U32.HI R13, RZ, UR5, R17 ;  /* 0x00000005ff0d7c19 */ /* 0x002fe20008011611 */
[----:B------:R-:W-:Y:S01]  /*1f50*/  IMAD.MOV.U32 R17, RZ, RZ, R20 ;  /* 0x000000ffff117224 */ /* 0x000fe200078e0014 */
[----:B------:R-:W-:Y:S01]  /*1f60*/  ISETP.GT.AND P4, PT, R6, RZ, !P1 ;  /* 0x000000ff0600720c */ /* 0x000fe20004f84270 */
[----:B------:R-:W-:-:S03]  /*1f70*/  IMAD.MOV.U32 R20, RZ, RZ, R14 ;  /* 0x000000ffff147224 */ /* 0x000fc600078e000e */
[----:B------:R-:W-:Y:S02]  /*1f80*/  VIMNMX.U32 R14, PT, PT, R16, R17, PT ;  /* 0x00000011100e7248 */ /* 0x000fe40003fe0000 */
[----:B------:R-:W-:Y:S02]  /*1f90*/  ISETP.GT.AND P0, PT, R6, RZ, PT ;  /* 0x000000ff0600720c */ /* 0x000fe40003f04270 */
[----:B------:R-:W-:Y:S01]  /*1fa0*/  SHF.R.U32.HI R20, RZ, UR5, R20 ;  /* 0x00000005ff147c19 */ /* 0x000fe20008011614 */
[--C-:B------:R-:W-:Y:S02]  /*1fb0*/  @P1 IMAD.MOV R17, RZ, RZ, -R14.reuse ;  /* 0x000000ffff111224 */ /* 0x100fe400078e0a0e */
[----:B------:R-:W-:Y:S02]  /*1fc0*/  @!P1 IMAD.MOV R16, RZ, RZ, -R14 ;  /* 0x000000ffff109224 */ /* 0x000fe400078e0a0e */
[----:B---3--:R-:W-:Y:S01]  /*1fd0*/  IMAD.IADD R6, R7, 0x1, R18 ;  /* 0x0000000107067824 */ /* 0x008fe200078e0212 */
[----:B------:R-:W-:-:S02]  /*1fe0*/  ISETP.GE.AND P2, PT, R20, UR4, PT ;  /* 0x0000000414007c0c */ /* 0x000fc4000bf46270 */
[----:B------:R-:W-:Y:S01]  /*1ff0*/  @P1 SEL R24, R14, R17, P0 ;  /* 0x000000110e181207 */ /* 0x000fe20000000000 */
[----:B------:R-:W-:Y:S01]  /*2000*/  @P4 IMAD.MOV.U32 R14, RZ, RZ, R16 ;  /* 0x000000ffff0e4224 */ /* 0x000fe200078e0010 */
[----:B------:R-:W-:Y:S02]  /*2010*/  IABS R6, R6 ;  /* 0x0000000600067213 */ /* 0x000fe40000000000 */
[----:B------:R-:W-:Y:S02]  /*2020*/  ISETP.GE.AND P3, PT, R13, UR4, PT ;  /* 0x000000040d007c0c */ /* 0x000fe4000bf66270 */
[----:B------:R-:W-:Y:S02]  /*2030*/  @!P1 MOV R24, R14 ;  /* 0x0000000e00189202 */ /* 0x000fe40000000f00 */
[----:B------:R-:W-:Y:S01]  /*2040*/  SHF.R.U32.HI R14, RZ, UR5, R6 ;  /* 0x00000005ff0e7c19 */ /* 0x000fe20008011606 */
[----:B------:R-:W-:-:S03]  /*2050*/  IMAD.IADD R6, R7, 0x1, -R18 ;  /* 0x0000000107067824 */ /* 0x000fc600078e0a12 */
[----:B------:R-:W-:Y:S01]  /*2060*/  ISETP.GE.AND P1, PT, R14, UR4, PT ;  /* 0x000000040e007c0c */ /* 0x000fe2000bf26270 */
[----:B------:R-:W-:Y:S01]  /*2070*/  @!P2 IMAD.SHL.U32 R16, R20, 0x4, RZ ;  /* 0x000000041410a824 */ /* 0x000fe200078e00ff */
[----:B------:R-:W-:Y:S02]  /*2080*/  IABS R20, R7 ;  /* 0x0000000700147213 */ /* 0x000fe40000000000 */
[----:B------:R-:W-:Y:S01]  /*2090*/  ISETP.GT.AND P0, PT, R7, RZ, PT ;  /* 0x000000ff0700720c */ /* 0x000fe20003f04270 */
[----:B----4-:R-:W-:Y:S02]  /*20a0*/  IMAD.IADD R7, R19, 0x1, R2 ;  /* 0x0000000113077824 */ /* 0x010fe400078e0202 */
[----:B------:R-:W-:Y:S01]  /*20b0*/  @!P3 IMAD.SHL.U32 R17, R13, 0x4, RZ ;  /* 0x000000040d11b824 */ /* 0x000fe200078e00ff */
[----:B------:R-:W-:Y:S02]  /*20c0*/  IABS R13, R18 ;  /* 0x00000012000d7213 */ /* 0x000fe40000000000 */
[----:B------:R-:W-:-:S02]  /*20d0*/  IABS R25, R6 ;  /* 0x0000000600197213 */ /* 0x000fc40000000000 */
[----:B------:R-:W-:Y:S01]  /*20e0*/  IABS R26, R7 ;  /* 0x00000007001a7213 */ /* 0x000fe20000000000 */
[----:B------:R-:W-:Y:S01]  /*20f0*/  IMAD.MOV.U32 R21, RZ, RZ, RZ ;  /* 0x000000ffff157224 */ /* 0x000fe200078e00ff */
[----:B------:R-:W-:Y:S01]  /*2100*/  VIMNMX.U32 R20, PT, PT, R20, R13, PT ;  /* 0x0000000d14147248 */ /* 0x000fe20003fe0000 */
[C---:B-----5:R-:W-:Y:S01]  /*2110*/  IMAD.IADD R7, R3.reuse, 0x1, R22 ;  /* 0x0000000103077824 */ /* 0x060fe200078e0216 */
[----:B------:R-:W-:Y:S01]  /*2120*/  SHF.R.U32.HI R13, RZ, UR5, R25 ;  /* 0x00000005ff0d7c19 */ /* 0x000fe20008011619 */
[----:B------:R-:W-:Y:S01]  /*2130*/  @!P1 IMAD.SHL.U32 R25, R14, 0x4, RZ ;  /* 0x000000040e199824 */ /* 0x000fe200078e00ff */
[----:B------:R1:W2:Y:S01]  /*2140*/  @!P3 LDC R23, c[0x3][R17] ;  /* 0x00c000001117bb82 */ /* 0x0002a20000000800 */
[----:B------:R-:W-:Y:S02]  /*2150*/  IMAD.MOV.U32 R14, RZ, RZ, R26 ;  /* 0x000000ffff0e7224 */ /* 0x000fe400078e001a */
[----:B------:R-:W-:Y:S02]  /*2160*/  IMAD.MOV.U32 R6, RZ, RZ, RZ ;  /* 0x000000ffff067224 */ /* 0x000fe400078e00ff */
[----:B-1----:R-:W-:-:S03]  /*2170*/  IMAD.IADD R17, R3, 0x1, -R22 ;  /* 0x0000000103117824 */ /* 0x002fc600078e0a16 */
[----:B------:R1:W2:Y:S01]  /*2180*/  @!P2 LDC R21, c[0x3][R16] ;  /* 0x00c000001015ab82 */ /* 0x0002a20000000800 */
[----:B------:R-:W-:Y:S02]  /*2190*/  ISETP.GE.AND P2, PT, R13, UR4, PT ;  /* 0x000000040d007c0c */ /* 0x000fe4000bf46270 */
[----:B------:R-:W-:Y:S02]  /*21a0*/  IABS R17, R17 ;  /* 0x0000001100117213 */ /* 0x000fe40000000000 */
[----:B-1----:R-:W-:Y:S02]  /*21b0*/  IABS R16, R7 ;  /* 0x0000000700107213 */ /* 0x002fe40000000000 */
[----:B------:R-:W-:Y:S01]  /*21c0*/  SHF.R.U32.HI R7, RZ, UR5, R14 ;  /* 0x00000005ff077c19 */ /* 0x000fe2000801160e */
[----:B------:R-:W-:Y:S01]  /*21d0*/  IMAD.IADD R14, R19, 0x1, -R2 ;  /* 0x00000001130e7824 */ /* 0x000fe200078e0a02 */
[----:B------:R1:W3:Y:S02]  /*21e0*/  @!P1 LDC R6, c[0x3][R25] ;  /* 0x00c0000019069b82 */ /* 0x0002e40000000800 */
[----:B------:R-:W-:-:S02]  /*21f0*/  ISETP.GE.AND P1, PT, R7, UR4, PT ;  /* 0x0000000407007c0c */ /* 0x000fc4000bf26270 */
[----:B------:R-:W-:Y:S01]  /*2200*/  IABS R28, R14 ;  /* 0x0000000e001c7213 */ /* 0x000fe20000000000 */
[----:B------:R-:W-:Y:S02]  /*2210*/  IMAD.MOV.U32 R14, RZ, RZ, R17 ;  /* 0x000000ffff0e7224 */ /* 0x000fe400078e0011 */
[----:B------:R-:W-:Y:S01]  /*2220*/  HFMA2 R17, -RZ, RZ, 0, 0 ;  /* 0x00000000ff117431 */ /* 0x000fe200000001ff */
[----:B------:R-:W-:Y:S01]  /*2230*/  SHF.R.U32.HI R16, RZ, UR5, R16 ;  /* 0x00000005ff107c19 */ /* 0x000fe20008011610 */
[----:B------:R-:W-:Y:S01]  /*2240*/  @!P2 IMAD.SHL.U32 R26, R13, 0x4, RZ ;  /* 0x000000040d1aa824 */ /* 0x000fe200078e00ff */
[----:B------:R-:W-:Y:S02]  /*2250*/  SHF.R.U32.HI R14, RZ, UR5, R14 ;  /* 0x00000005ff0e7c19 */ /* 0x000fe4000801160e */
[----:B------:R-:W-:Y:S01]  /*2260*/  ISETP.GE.AND P3, PT, R16, UR4, PT ;  /* 0x0000000410007c0c */ /* 0x000fe2000bf66270 */
[----:B------:R-:W-:Y:S01]  /*2270*/  IMAD.MOV.U32 R13, RZ, RZ, RZ ;  /* 0x000000ffff0d7224 */ /* 0x000fe200078e00ff */
[----:B------:R4:W3:Y:S01]  /*2280*/  @!P2 LDC R17, c[0x3][R26] ;  /* 0x00c000001a11ab82 */ /* 0x0008e20000000800 */
[----:B------:R-:W-:Y:S01]  /*2290*/  ISETP.GE.AND P2, PT, R14, UR4, PT ;  /* 0x000000040e007c0c */ /* 0x000fe2000bf46270 */
[----:B------:R-:W-:Y:S01]  /*22a0*/  @!P1 IMAD.SHL.U32 R27, R7, 0x4, RZ ;  /* 0x00000004071b9824 */ /* 0x000fe200078e00ff */
[----:B-1----:R-:W-:-:S05]  /*22b0*/  SHF.R.U32.HI R25, RZ, UR5, R28 ;  /* 0x00000005ff197c19 */ /* 0x002fca000801161c */
[----:B------:R-:W1:Y:S01]  /*22c0*/  @!P1 LDC R13, c[0x3][R27] ;  /* 0x00c000001b0d9b82 */ /* 0x000e620000000800 */
[----:B------:R-:W-:Y:S02]  /*22d0*/  ISETP.GE.AND P1, PT, R25, UR4, PT ;  /* 0x0000000419007c0c */ /* 0x000fe4000bf26270 */
[----:B------:R-:W-:Y:S02]  /*22e0*/  @!P3 IMAD.SHL.U32 R28, R16, 0x4, RZ ;  /* 0x00000004101cb824 */ /* 0x000fe400078e00ff */
[----:B------:R-:W-:Y:S02]  /*22f0*/  IMAD.MOV.U32 R16, RZ, RZ, RZ ;  /* 0x000000ffff107224 */ /* 0x000fe400078e00ff */
[----:B------:R-:W-:Y:S02]  /*2300*/  IMAD.MOV.U32 R7, RZ, RZ, RZ ;  /* 0x000000ffff077224 */ /* 0x000fe400078e00ff */
[----:B------:R-:W-:Y:S02]  /*2310*/  @!P2 IMAD.SHL.U32 R29, R14, 0x4, RZ ;  /* 0x000000040e1da824 */ /* 0x000fe400078e00ff */
[----:B------:R-:W5:Y:S01]  /*2320*/  @!P3 LDC R16, c[0x3][R28] ;  /* 0x00c000001c10bb82 */ /* 0x000f620000000800 */
[----:B------:R-:W-:-:S02]  /*2330*/  IMAD.MOV.U32 R14, RZ, RZ, RZ ;  /* 0x000000ffff0e7224 */ /* 0x000fc400078e00ff */
[----:B------:R-:W-:-:S05]  /*2340*/  @!P1 IMAD.SHL.U32 R25, R25, 0x4, RZ ;  /* 0x0000000419199824 */ /* 0x000fca00078e00ff */
[----:B------:R-:W5:Y:S01]  /*2350*/  @!P2 LDC R7, c[0x3][R29] ;  /* 0x00c000001d07ab82 */ /* 0x000f620000000800 */
[----:B------:R-:W-:-:S07]  /*2360*/  ISETP.GT.OR P2, PT, R18, RZ, !P0 ;  /* 0x000000ff1200720c */ /* 0x000fce0004744670 */
[----:B------:R0:W1:Y:S01]  /*2370*/  @!P1 LDC R14, c[0x3][R25] ;  /* 0x00c00000190e9b82 */ /* 0x0000620000000800 */
[----:B------:R-:W-:Y:S01]  /*2380*/  ISETP.GT.AND P1, PT, R18, RZ, PT ;  /* 0x000000ff1200720c */ /* 0x000fe20003f24270 */
[----:B----4-:R-:W-:Y:S01]  /*2390*/  @P0 IMAD.MOV R26, RZ, RZ, -R20 ;  /* 0x000000ffff1a0224 */ /* 0x010fe200078e0a14 */
[----:B--2---:R-:W-:Y:S01]  /*23a0*/  IADD3 R18, PT, PT, -R23, R21, R24 ;  /* 0x0000001517127210 */ /* 0x004fe20007ffe118 */
[----:B0-----:R-:W-:Y:S01]  /*23b0*/  @!P0 IMAD.MOV R25, RZ, RZ, -R20 ;  /* 0x000000ffff198224 */ /* 0x001fe200078e0a14 */
[----:B------:R-:W-:-:S04]  /*23c0*/  ISETP.GT.AND P3, PT, R3, RZ, PT ;  /* 0x000000ff0300720c */ /* 0x000fc80003f64270 */
[----:B------:R-:W-:Y:S01]  /*23d0*/  @!P0 SEL R21, R25, R20, P1 ;  /* 0x0000001419158207 */ /* 0x000fe20000800000 */
[----:B------:R-:W-:Y:S01]  /*23e0*/  @!P2 IMAD.MOV.U32 R20, RZ, RZ, R26 ;  /* 0x000000ffff14a224 */ /* 0x000fe200078e001a */
[----:B------:R-:W-:Y:S02]  /*23f0*/  ISETP.GT.AND P2, PT, R19, RZ, PT ;  /* 0x000000ff1300720c */ /* 0x000fe40003f44270 */
[----:B------:R-:W-:Y:S02]  /*2400*/  IABS R19, R19 ;  /* 0x0000001300137213 */ /* 0x000fe40000000000 */
[----:B------:R-:W-:Y:S02]  /*2410*/  IABS R24, R22 ;  /* 0x0000001600187213 */ /* 0x000fe40000000000 */
[----:B------:R-:W-:Y:S02]  /*2420*/  IABS R3, R3 ;  /* 0x0000000300037213 */ /* 0x000fe40000000000 */
[----:B------:R-:W-:-:S02]  /*2430*/  ISETP.GT.OR P5, PT, R22, RZ, !P3 ;  /* 0x000000ff1600720c */ /* 0x000fc40005fa4670 */
[----:B------:R-:W-:Y:S01]  /*2440*/  ISETP.GT.AND P1, PT, R22, RZ, PT ;  /* 0x000000ff1600720c */ /* 0x000fe20003f24270 */
[----:B------:R-:W-:Y:S02]  /*2450*/  IMAD.MOV.U32 R22, RZ, RZ, R19 ;  /* 0x000000ffff167224 */ /* 0x000fe400078e0013 */
[----:B------:R-:W0:Y:S01]  /*2460*/  LDC R19, c[0x0][0x3bc] ;  /* 0x0000ef00ff137b82 */ /* 0x000e220000000800 */
[----:B------:R-:W-:Y:S02]  /*2470*/  IABS R23, R2 ;  /* 0x0000000200177213 */ /* 0x000fe40000000000 */
[----:B------:R-:W-:Y:S02]  /*2480*/  VIMNMX.U32 R3, PT, PT, R3, R24, PT ;  /* 0x0000001803037248 */ /* 0x000fe40003fe0000 */
[----:B------:R-:W-:Y:S02]  /*2490*/  ISETP.GT.OR P4, PT, R2, RZ, !P2 ;  /* 0x000000ff0200720c */ /* 0x000fe40005784670 */
[----:B------:R-:W-:-:S02]  /*24a0*/  @!P3 IADD3 R24, PT, PT, -R3, RZ, RZ ;  /* 0x000000ff0318b210 */ /* 0x000fc40007ffe1ff */
[----:B------:R-:W-:Y:S01]  /*24b0*/  VIMNMX.U32 R22, PT, PT, R22, R23, PT ;  /* 0x0000001716167248 */ /* 0x000fe20003fe0000 */
[----:B------:R-:W-:Y:S01]  /*24c0*/  @P3 IMAD.MOV R23, RZ, RZ, -R3 ;  /* 0x000000ffff173224 */ /* 0x000fe200078e0a03 */
[----:B------:R-:W-:-:S03]  /*24d0*/  @!P3 SEL R24, R24, R3, P1 ;  /* 0x000000031818b207 */ /* 0x000fc60000800000 */
[----:B------:R-:W-:Y:S01]  /*24e0*/  @!P5 IMAD.MOV.U32 R3, RZ, RZ, R23 ;  /* 0x000000ffff03d224 */ /* 0x000fe200078e0017 */
[----:B------:R-:W-:Y:S01]  /*24f0*/  ISETP.GT.AND P1, PT, R2, RZ, PT ;  /* 0x000000ff0200720c */ /* 0x000fe20003f24270 */
[--C-:B------:R-:W-:Y:S02]  /*2500*/  @!P2 IMAD.MOV R23, RZ, RZ, -R22.reuse ;  /* 0x000000ffff17a224 */ /* 0x100fe400078e0a16 */
[----:B------:R-:W-:Y:S02]  /*2510*/  @P2 IMAD.MOV R2, RZ, RZ, -R22 ;  /* 0x000000ffff022224 */ /* 0x000fe400078e0a16 */
[----:B------:R-:W-:Y:S02]  /*2520*/  @P3 IMAD.MOV.U32 R24, RZ, RZ, R3 ;  /* 0x000000ffff183224 */ /* 0x000fe400078e0003 */
[----:B------:R-:W-:Y:S01]  /*2530*/  @P0 IMAD.MOV.U32 R21, RZ, RZ, R20 ;  /* 0x000000ffff150224 */ /* 0x000fe200078e0014 */
[----:B------:R-:W-:Y:S01]  /*2540*/  @!P2 SEL R20, R23, R22, P1 ;  /* 0x000000161714a207 */ /* 0x000fe20000800000 */
[----:B------:R-:W-:Y:S01]  /*2550*/  @!P4 IMAD.MOV.U32 R22, RZ, RZ, R2 ;  /* 0x000000ffff16c224 */ /* 0x000fe200078e0002 */
[----:B-----5:R-:W-:Y:S01]  /*2560*/  IADD3 R24, PT, PT, -R7, R16, R24 ;  /* 0x0000001007187210 */ /* 0x020fe20007ffe118 */
[----:B------:R-:W-:Y:S01]  /*2570*/  IMAD.WIDE R2, R10, 0x4, R4 ;  /* 0x000000040a027825 */ /* 0x000fe200078e0204 */
[----:B---3--:R-:W-:-:S03]  /*2580*/  IADD3 R26, PT, PT, -R17, R6, R21 ;  /* 0x00000006111a7210 */ /* 0x008fc60007ffe115 */
[----:B------:R-:W-:Y:S02]  /*2590*/  IMAD.U32 R25, RZ, RZ, UR9 ;  /* 0x00000009ff197e24 */ /* 0x000fe4000f8e00ff */
[----:B------:R-:W-:Y:S01]  /*25a0*/  @P2 IMAD.MOV.U32 R20, RZ, RZ, R22 ;  /* 0x000000ffff142224 */ /* 0x000fe200078e0016 */
[----:B0-----:R-:W-:Y:S01]  /*25b0*/  ISETP.GT.AND P3, PT, R24, R19, PT ;  /* 0x000000131800720c */ /* 0x001fe20003f64270 */
[----:B------:R-:W-:-:S04]  /*25c0*/  IMAD.WIDE R6, R25, 0x4, R2 ;  /* 0x0000000419067825 */ /* 0x000fc800078e0202 */
[----:B------:R-:W-:Y:S01]  /*25d0*/  IMAD.MOV R23, RZ, RZ, -R19 ;  /* 0x000000ffff177224 */ /* 0x000fe200078e0a13 */
[----:B-1----:R-:W-:Y:S02]  /*25e0*/  IADD3 R14, PT, PT, -R14, R13, R20 ;  /* 0x0000000d0e0e7210 */ /* 0x002fe40007ffe114 */
[-C--:B------:R-:W-:Y:S01]  /*25f0*/  ISETP.GT.AND P0, PT, R18, R19.reuse, PT ;  /* 0x000000131200720c */ /* 0x080fe20003f04270 */
[----:B------:R-:W-:Y:S01]  /*2600*/  IMAD.WIDE R16, R25, 0x4, R6 ;  /* 0x0000000419107825 */ /* 0x000fe200078e0206 */
[----:B------:R-:W-:Y:S02]  /*2610*/  ISETP.GT.AND P1, PT, R26, R19, PT ;  /* 0x000000131a00720c */ /* 0x000fe40003f24270 */
[-C--:B------:R-:W-:Y:S02]  /*2620*/  VIMNMX R18, PT, PT, R18, R23.reuse, !PT ;  /* 0x0000001712127248 */ /* 0x080fe40007fe0100 */
[----:B------:R-:W-:Y:S02]  /*2630*/  VIMNMX R26, PT, PT, R26, R23, !PT ;  /* 0x000000171a1a7248 */ /* 0x000fe40007fe0100 */
[----:B------:R-:W-:-:S02]  /*2640*/  ISETP.GT.AND P2, PT, R14, R19, PT ;  /* 0x000000130e00720c */ /* 0x000fc40003f44270 */
[----:B------:R-:W-:Y:S02]  /*2650*/  VIMNMX R14, PT, PT, R14, R23, !PT ;  /* 0x000000170e0e7248 */ /* 0x000fe40007fe0100 */
[-C--:B------:R-:W-:Y:S02]  /*2660*/  SEL R13, R18, R19.reuse, !P0 ;  /* 0x00000013120d7207 */ /* 0x080fe40004000000 */
[-C--:B------:R-:W-:Y:S01]  /*2670*/  SEL R27, R26, R19.reuse, !P1 ;  /* 0x000000131a1b7207 */ /* 0x080fe20004800000 */
[----:B------:R-:W-:Y:S01]  /*2680*/  IMAD.WIDE R20, R25, 0x4, R16 ;  /* 0x0000000419147825 */ /* 0x000fe200078e0210 */
[----:B------:R-:W-:Y:S02]  /*2690*/  SEL R29, R14, R19, !P2 ;  /* 0x000000130e1d7207 */ /* 0x000fe40005000000 */
[----:B------:R-:W-:Y:S01]  /*26a0*/  @!P3 VIMNMX R19, PT, PT, R24, R23, !PT ;  /* 0x000000171813b248 */ /* 0x000fe20007fe0100 */
        /* <DEDUP_REMOVED lines=8> */
.L_x_42:
[----:B------:R-:W-:-:S07]  /*2730*/  VIADD R12, R12, 0xfffffffe ;  /* 0xfffffffe0c0c7836 */ /* 0x000fce0000000000 */
.L_x_41:
[----:B0-----:R-:W-:Y:S05]  /*2740*/  BSYNC.RECONVERGENT B0 ;  /* 0x0000000000007941 */ /* 0x001fea0003800200 */
.L_x_40:
[----:B------:R-:W-:-:S05]  /*2750*/  VIADD R2, R15, 0xfffffffe ;  /* 0xfffffffe0f027836 */ /* 0x000fca0000000000 */
[----:B------:R-:W-:-:S13]  /*2760*/  LOP3.LUT P0, R2, R2, 0x3, RZ, 0xc0, !PT ;  /* 0x0000000302027812 */ /* 0x000fda000780c0ff */
[----:B------:R-:W-:Y:S05]  /*2770*/  @!P0 EXIT ;  /* 0x000000000000894d */ /* 0x000fea0003800000 */
[----:B------:R-:W-:Y:S01]  /*2780*/  IMAD.U32 R3, R15, 0x4, R0 ;  /* 0x000000040f037824 */ /* 0x000fe200078e0000 */
[----:B------:R-:W0:Y:S01]  /*2790*/  LDCU UR8, c[0x0][0x380] ;  /* 0x00007000ff0877ac */ /* 0x000e220008000800 */
[----:B------:R-:W-:Y:S02]  /*27a0*/  IMAD R25, R12, R25, RZ ;  /* 0x000000190c197224 */ /* 0x000fe400078e02ff */
[----:B------:R-:W-:Y:S02]  /*27b0*/  IMAD.MOV R2, RZ, RZ, -R2 ;  /* 0x000000ffff027224 */ /* 0x000fe400078e0a02 */
[----:B------:R-:W-:-:S07]  /*27c0*/  VIADD R3, R3, 0xfffffff8 ;  /* 0xfffffff803037836 */ /* 0x000fce0000000000 */
.L_x_44:
[----:B------:R-:W-:Y:S02]  /*27d0*/  IMAD.SHL.U32 R0, R12, 0x4, RZ ;  /* 0x000000040c007824 */ /* 0x000fe400078e00ff */
[----:B------:R-:W-:Y:S01]  /*27e0*/  HFMA2 R9, -RZ, RZ, 0, 0 ;  /* 0x00000000ff097431 */ /* 0x000fe200000001ff */
[----:B-1----:R-:W1:Y:S01]  /*27f0*/  LDC R15, c[0x0][0x3bc] ;  /* 0x0000ef00ff0f7b82 */ /* 0x002e620000000800 */
[--C-:B------:R-:W-:Y:S02]  /*2800*/  IMAD.IADD R7, R1, 0x1, R0.reuse ;  /* 0x0000000101077824 */ /* 0x100fe400078e0200 */
[----:B------:R-:W-:-:S03]  /*2810*/  IMAD.IADD R8, R3, 0x1, -R0 ;  /* 0x0000000103087824 */ /* 0x000fc600078e0a00 */
[----:B------:R2:W3:Y:S04]  /*2820*/  LDL R11, [R7+-0x4] ;  /* 0xfffffc00070b7983 */ /* 0x0004e80000100800 */
[----:B------:R-:W3:Y:S01]  /*2830*/  LDL R14, [R8] ;  /* 0x00000000080e7983 */ /* 0x000ee20000100800 */
[----:B------:R-:W-:Y:S02]  /*2840*/  VIADD R2, R2, 0x1 ;  /* 0x0000000102027836 */ /* 0x000fe40000000000 */
[----:B------:R-:W-:Y:S02]  /*2850*/  VIADD R12, R12, 0x1 ;  /* 0x000000010c0c7836 */ /* 0x000fe40000000000 */
[----:B--2---:R-:W-:Y:S02]  /*2860*/  IMAD.MOV.U32 R7, RZ, RZ, RZ ;  /* 0x000000ffff077224 */ /* 0x004fe400078e00ff */
[----:B---3--:R-:W-:-:S02]  /*2870*/  IMAD.IADD R0, R11, 0x1, R14 ;  /* 0x000000010b007824 */ /* 0x008fc400078e020e */
[----:B------:R-:W-:-:S03]  /*2880*/  IMAD.IADD R6, R11, 0x1, -R14 ;  /* 0x000000010b067824 */ /* 0x000fc600078e0a0e */
[----:B------:R-:W-:Y:S02]  /*2890*/  IABS R0, R0 ;  /* 0x0000000000007213 */ /* 0x000fe40000000000 */
[----:B------:R-:W-:Y:S02]  /*28a0*/  IABS R6, R6 ;  /* 0x0000000600067213 */ /* 0x000fe40000000000 */
[----:B------:R-:W-:Y:S02]  /*28b0*/  SHF.R.U32.HI R0, RZ, UR5, R0 ;  /* 0x00000005ff007c19 */ /* 0x000fe40008011600 */
[----:B------:R-:W-:Y:S02]  /*28c0*/  SHF.R.U32.HI R6, RZ, UR5, R6 ;  /* 0x00000005ff067c19 */ /* 0x000fe40008011606 */
[----:B------:R-:W-:Y:S02]  /*28d0*/  ISETP.GE.AND P0, PT, R0, UR4, PT ;  /* 0x0000000400007c0c */ /* 0x000fe4000bf06270 */
[----:B------:R-:W-:-:S11]  /*28e0*/  ISETP.GE.AND P1, PT, R6, UR4, PT ;  /* 0x0000000406007c0c */ /* 0x000fd6000bf26270 */
[----:B------:R-:W-:Y:S01]  /*28f0*/  @!P0 IMAD.SHL.U32 R8, R0, 0x4, RZ ;  /* 0x0000000400088824 */ /* 0x000fe200078e00ff */
[----:B------:R-:W-:Y:S01]  /*2900*/  IABS R0, R11 ;  /* 0x0000000b00007213 */ /* 0x000fe20000000000 */
[----:B------:R-:W-:Y:S02]  /*2910*/  @!P1 IMAD.SHL.U32 R10, R6, 0x4, RZ ;  /* 0x00000004060a9824 */ /* 0x000fe400078e00ff */
[----:B------:R-:W2:Y:S01]  /*2920*/  @!P0 LDC R7, c[0x3][R8] ;  /* 0x00c0000008078b82 */ /* 0x000ea20000000800 */
[----:B------:R-:W-:-:S07]  /*2930*/  ISETP.GT.AND P0, PT, R14, RZ, PT ;  /* 0x000000ff0e00720c */ /* 0x000fce0003f04270 */
[----:B------:R-:W2:Y:S01]  /*2940*/  @!P1 LDC R9, c[0x3][R10] ;  /* 0x00c000000a099b82 */ /* 0x000ea20000000800 */
[----:B------:R-:W-:Y:S02]  /*2950*/  ISETP.GT.AND P1, PT, R11, RZ, PT ;  /* 0x000000ff0b00720c */ /* 0x000fe40003f24270 */
[----:B------:R-:W-:Y:S02]  /*2960*/  IABS R11, R14 ;  /* 0x0000000e000b7213 */ /* 0x000fe40000000000 */
[----:B------:R-:W-:Y:S02]  /*2970*/  ISETP.GT.OR P2, PT, R14, RZ, !P1 ;  /* 0x000000ff0e00720c */ /* 0x000fe40004f44670 */
[----:B------:R-:W-:-:S07]  /*2980*/  VIMNMX.U32 R0, PT, PT, R0, R11, PT ;  /* 0x0000000b00007248 */ /* 0x000fce0003fe0000 */
[--C-:B------:R-:W-:Y:S02]  /*2990*/  @!P1 IMAD.MOV R11, RZ, RZ, -R0.reuse ;  /* 0x000000ffff0b9224 */ /* 0x100fe400078e0a00 */
[----:B------:R-:W-:-:S03]  /*29a0*/  @P1 IMAD.MOV R13, RZ, RZ, -R0 ;  /* 0x000000ffff0d1224 */ /* 0x000fc600078e0a00 */
[----:B------:R-:W-:Y:S01]  /*29b0*/  @!P1 SEL R6, R11, R0, P0 ;  /* 0x000000000b069207 */ /* 0x000fe20000000000 */
[----:B------:R-:W-:-:S04]  /*29c0*/  @!P2 IMAD.MOV.U32 R0, RZ, RZ, R13 ;  /* 0x000000ffff00a224 */ /* 0x000fc800078e000d */
[----:B------:R-:W-:Y:S02]  /*29d0*/  @P1 IMAD.MOV.U32 R6, RZ, RZ, R0 ;  /* 0x000000ffff061224 */ /* 0x000fe400078e0000 */
[----:B-1----:R-:W-:-:S03]  /*29e0*/  IMAD.MOV R0, RZ, RZ, -R15 ;  /* 0x000000ffff007224 */ /* 0x002fc600078e0a0f */
[----:B--2---:R-:W-:Y:S01]  /*29f0*/  IADD3 R9, PT, PT, -R9, R7, R6 ;  /* 0x0000000709097210 */ /* 0x004fe20007ffe106 */
[----:B------:R-:W-:-:S03]  /*2a00*/  IMAD.WIDE R6, R25, 0x4, R4 ;  /* 0x0000000419067825 */ /* 0x000fc600078e0204 */
[----:B------:R-:W-:Y:S01]  /*2a10*/  ISETP.GT.AND P0, PT, R9, R15, PT ;  /* 0x0000000f0900720c */ /* 0x000fe20003f04270 */
[----:B0-----:R-:W-:-:S12]  /*2a20*/  VIADD R25, R25, UR8 ;  /* 0x0000000819197c36 */ /* 0x001fd80008000000 */
[----:B------:R-:W-:Y:S02]  /*2a30*/  @!P0 VIMNMX R15, PT, PT, R9, R0, !PT ;  /* 0x00000000090f8248 */ /* 0x000fe40007fe0100 */
[----:B------:R-:W-:-:S03]  /*2a40*/  ISETP.NE.AND P0, PT, R2, RZ, PT ;  /* 0x000000ff0200720c */ /* 0x000fc60003f05270 */
[----:B------:R1:W-:Y:S10]  /*2a50*/  STG.E desc[UR6][R6.64], R15 ;  /* 0x0000000f06007986 */ /* 0x0003f4000c101906 */
[----:B------:R-:W-:Y:S05]  /*2a60*/  @P0 BRA `(.L_x_44) ;  /* 0xfffffffc00580947 */ /* 0x000fea000383ffff */
[----:B------:R-:W-:Y:S05]  /*2a70*/  EXIT ;  /* 0x000000000000794d */ /* 0x000fea0003800000 */
.L_x_45:
        /* <DEDUP_REMOVED lines=16> */
.L_x_94:


//--------------------- .text._Z22updateCheckNode_kerneliiPKiS0_S0_sssPiS1_iiS1_ --------------------------
	.section	.text._Z22updateCheckNode_kerneliiPKiS0_S0_sssPiS1_iiS1_,"ax",@progbits
	.align	128
        .global         _Z22updateCheckNode_kerneliiPKiS0_S0_sssPiS1_iiS1_
        .type           _Z22updateCheckNode_kerneliiPKiS0_S0_sssPiS1_iiS1_,@function
        .size           _Z22updateCheckNode_kerneliiPKiS0_S0_sssPiS1_iiS1_,(.L_x_95 - _Z22updateCheckNode_kerneliiPKiS0_S0_sssPiS1_iiS1_)
        .other          _Z22updateCheckNode_kerneliiPKiS0_S0_sssPiS1_iiS1_,@"STO_CUDA_ENTRY STV_DEFAULT"
_Z22updateCheckNode_kerneliiPKiS0_S0_sssPiS1_iiS1_:
.text._Z22updateCheckNode_kerneliiPKiS0_S0_sssPiS1_iiS1_:
        /* <DEDUP_REMOVED lines=48> */
.L_x_49:
        /* <DEDUP_REMOVED lines=83> */
.L_x_48:
        /* <DEDUP_REMOVED lines=14> */
.L_x_53:
        /* <DEDUP_REMOVED lines=96> */
.L_x_52:
[----:B------:R-:W-:-:S07]  /*0f10*/  VIADD R18, R18, 0xffffffff ;  /* 0xffffffff12127836 */ /* 0x000fce0000000000 */
.L_x_51:
[----:B------:R-:W-:Y:S05]  /*0f20*/  BSYNC.RECONVERGENT B1 ;  /* 0x0000000000017941 */ /* 0x000fea0003800200 */
.L_x_50:
        /* <DEDUP_REMOVED lines=49> */
.L_x_47:
[----:B------:R-:W-:Y:S05]  /*1240*/  BSYNC.RECONVERGENT B0 ;  /* 0x0000000000007941 */ /* 0x000fea0003800200 */
.L_x_46:
        /* <DEDUP_REMOVED lines=31> */
.L_x_58:
        /* <DEDUP_REMOVED lines=94> */
.L_x_57:
[----:B------:R-:W-:-:S07]  /*1a20*/  VIADD R16, R16, 0xfffffffe ;  /* 0xfffffffe10107836 */ /* 0x000fce0000000000 */
.L_x_56:
[----:B0-----:R-:W-:Y:S05]  /*1a30*/  BSYNC.RECONVERGENT B0 ;  /* 0x0000000000007941 */ /* 0x001fea0003800200 */
.L_x_55:
[----:B------:R-:W-:-:S13]  /*1a40*/  ISETP.NE.AND P0, PT, R12, RZ, PT ;  /* 0x000000ff0c00720c */ /* 0x000fda0003f05270 */
[----:B------:R-:W-:Y:S05]  /*1a50*/  @!P0 EXIT ;  /* 0x000000000000894d */ /* 0x000fea0003800000 */
[----:B------:R-:W-:Y:S01]  /*1a60*/  LEA R0, R15, R0, 0x2 ;  /* 0x000000000f007211 */ /* 0x000fe200078e10ff */
[----:B------:R-:W-:Y:S01]  /*1a70*/  IMAD R25, R16, R25, RZ ;  /* 0x0000001910197224 */ /* 0x000fe200078e02ff */
[----:B------:R-:W0:Y:S01]  /*1a80*/  LDCU UR4, c[0x0][0x380] ;  /* 0x00007000ff0477ac */ /* 0x000e220008000800 */
[----:B------:R-:W-:Y:S02]  /*1a90*/  IMAD.MOV R12, RZ, RZ, -R12 ;  /* 0x000000ffff0c7224 */ /* 0x000fe400078e0a0c */
[----:B------:R-:W-:-:S07]  /*1aa0*/  VIADD R7, R0, 0xfffffff8 ;  /* 0xfffffff800077836 */ /* 0x000fce0000000000 */
.L_x_59:
        /* <DEDUP_REMOVED lines=28> */
.L_x_54:
        /* <DEDUP_REMOVED lines=16> */
.L_x_63:
        /* <DEDUP_REMOVED lines=156> */
.L_x_62:
[----:B------:R-:W-:-:S07]  /*2730*/  VIADD R12, R12, 0xfffffffe ;  /* 0xfffffffe0c0c7836 */ /* 0x000fce0000000000 */
.L_x_61:
[----:B0-----:R-:W-:Y:S05]  /*2740*/  BSYNC.RECONVERGENT B0 ;  /* 0x0000000000007941 */ /* 0x001fea0003800200 */
.L_x_60:
        /* <DEDUP_REMOVED lines=8> */
.L_x_64:
        /* <DEDUP_REMOVED lines=43> */
.L_x_65:
        /* <DEDUP_REMOVED lines=16> */
.L_x_95:


//--------------------- .text._Z25updateVariableNode_kerneliiPKiS0_S0_S0_PiS1_Pc --------------------------
	.section	.text._Z25updateVariableNode_kerneliiPKiS0_S0_S0_PiS1_Pc,"ax",@progbits
	.align	128
        .global         _Z25updateVariableNode_kerneliiPKiS0_S0_S0_PiS1_Pc
        .type           _Z25updateVariableNode_kerneliiPKiS0_S0_S0_PiS1_Pc,@function
        .size           _Z25updateVariableNode_kerneliiPKiS0_S0_S0_PiS1_Pc,(.L_x_96 - _Z25updateVariableNode_kerneliiPKiS0_S0_S0_PiS1_Pc)
        .other          _Z25updateVariableNode_kerneliiPKiS0_S0_S0_PiS1_Pc,@"STO_CUDA_ENTRY STV_DEFAULT"
_Z25updateVariableNode_kerneliiPKiS0_S0_S0_PiS1_Pc:
.text._Z25updateVariableNode_kerneliiPKiS0_S0_S0_PiS1_Pc:
        /* <DEDUP_REMOVED lines=20> */
[----:B------:R-:W-:Y:S01]  /*0140*/  LOP3.LUT R5, R2, 0xf, RZ, 0xc0, !PT ;  /* 0x0000000f02057812 */ /* 0x000fe200078ec0ff */
[----:B------:R-:W-:-:S03]  /*0150*/  HFMA2 R6, -RZ, RZ, 0, 0 ;  /* 0x00000000ff067431 */ /* 0x000fc600000001ff */
[----:B------:R-:W-:-:S07]  /*0160*/  ISETP.NE.AND P0, PT, R5, RZ, PT ;  /* 0x000000ff0500720c */ /* 0x000fce0003f05270 */
[----:B------:R-:W-:Y:S06]  /*0170*/  @!P1 BRA `(.L_x_69) ;  /* 0x0000000400449947 */ /* 0x000fec0003800000 */
[----:B------:R-:W-:Y:S02]  /*0180*/  LOP3.LUT R6, R2, 0x7ffffff0, RZ, 0xc0, !PT ;  /* 0x7ffffff002067812 */ /* 0x000fe400078ec0ff */
[----:B------:R-:W-:Y:S02]  /*0190*/  MOV R7, R3 ;  /* 0x0000000300077202 */ /* 0x000fe40000000f00 */
[----:B------:R-:W-:-:S07]  /*01a0*/  IADD3 R4, PT, PT, -R6, RZ, RZ ;  /* 0x000000ff06047210 */ /* 0x000fce0007ffe1ff */
.L_x_70:
[----:B------:R-:W0:Y:S08]  /*01b0*/  LDC.64 R8, c[0x0][0x398] ;  /* 0x0000e600ff087b82 */ /* 0x000e300000000a00 */
[----:B------:R-:W1:Y:S01]  /*01c0*/  LDC.64 R18, c[0x0][0x390] ;  /* 0x0000e400ff127b82 */ /* 0x000e620000000a00 */
[----:B0-----:R-:W-:-:S05]  /*01d0*/  IMAD.WIDE R8, R7, 0x4, R8 ;  /* 0x0000000407087825 */ /* 0x001fca00078e0208 */
[----:B------:R-:W1:Y:S01]  /*01e0*/  LDG.E R17, desc[UR4][R8.64] ;  /* 0x0000000408117981 */ /* 0x000e62000c1e1900 */
[----:B------:R-:W-:-:S05]  /*01f0*/  IMAD.WIDE R14, R0, 0x4, R8 ;  /* 0x00000004000e7825 */ /* 0x000fca00078e0208 */
[----:B------:R-:W2:Y:S01]  /*0200*/  LDG.E R25, desc[UR4][R14.64] ;  /* 0x000000040e197981 */ /* 0x000ea2000c1e1900 */
[----:B------:R-:W-:-:S05]  /*0210*/  IMAD.WIDE R20, R0, 0x4, R14 ;  /* 0x0000000400147825 */ /* 0x000fca00078e020e */
[----:B------:R-:W3:Y:S01]  /*0220*/  LDG.E R27, desc[UR4][R20.64] ;  /* 0x00000004141b7981 */ /* 0x000ee2000c1e1900 */
[----:B------:R-:W-:-:S05]  /*0230*/  IMAD.WIDE R10, R0, 0x4, R20 ;  /* 0x00000004000a7825 */ /* 0x000fca00078e0214 */
[----:B------:R-:W4:Y:S01]  /*0240*/  LDG.E R29, desc[UR4][R10.64] ;  /* 0x000000040a1d7981 */ /* 0x000f22000c1e1900 */
[----:B-1----:R-:W-:-:S04]  /*0250*/  IMAD.WIDE R16, R17, 0x4, R18 ;  /* 0x0000000411107825 */ /* 0x002fc800078e0212 */
[--C-:B--2---:R-:W-:Y:S02]  /*0260*/  IMAD.WIDE R24, R25, 0x4, R18.reuse ;  /* 0x0000000419187825 */ /* 0x104fe400078e0212 */
[----:B------:R-:W2:Y:S04]  /*0270*/  LDG.E R16, desc[UR4][R16.64] ;  /* 0x0000000410107981 */ /* 0x000ea8000c1e1900 */
[----:B------:R-:W2:Y:S01]  /*0280*/  LDG.E R24, desc[UR4][R24.64] ;  /* 0x0000000418187981 */ /* 0x000ea2000c1e1900 */
[----:B---3--:R-:W-:-:S04]  /*0290*/  IMAD.WIDE R26, R27, 0x4, R18 ;  /* 0x000000041b1a7825 */ /* 0x008fc800078e0212 */
[----:B----4-:R-:W-:Y:S01]  /*02a0*/  IMAD.WIDE R14, R29, 0x4, R18 ;  /* 0x000000041d0e7825 */ /* 0x010fe200078e0212 */
[----:B------:R-:W3:Y:S04]  /*02b0*/  LDG.E R8, desc[UR4][R26.64] ;  /* 0x000000041a087981 */ /* 0x000ee8000c1e1900 */
[----:B------:R0:W3:Y:S01]  /*02c0*/  LDG.E R17, desc[UR4][R14.64] ;  /* 0x000000040e117981 */ /* 0x0000e2000c1e1900 */
[----:B------:R-:W-:-:S05]  /*02d0*/  IMAD.WIDE R28, R0, 0x4, R10 ;  /* 0x00000004001c7825 */ /* 0x000fca00078e020a */
[----:B------:R1:W4:Y:S01]  /*02e0*/  LDG.E R9, desc[UR4][R28.64] ;  /* 0x000000041c097981 */ /* 0x000322000c1e1900 */
[----:B0-----:R-:W-:-:S05]  /*02f0*/  IMAD.WIDE R14, R0, 0x4, R28 ;  /* 0x00000004000e7825 */ /* 0x001fca00078e021c */
[----:B------:R-:W4:Y:S01]  /*0300*/  LDG.E R22, desc[UR4][R14.64] ;  /* 0x000000040e167981 */ /* 0x000f22000c1e1900 */
[----:B------:R-:W-:-:S05]  /*0310*/  IMAD.WIDE R10, R0, 0x4, R14 ;  /* 0x00000004000a7825 */ /* 0x000fca00078e020e */
[----:B------:R0:W4:Y:S01]  /*0320*/  LDG.E R25, desc[UR4][R10.64] ;  /* 0x000000040a197981 */ /* 0x000122000c1e1900 */
[----:B------:R-:W-:-:S04]  /*0330*/  IMAD.WIDE R20, R0, 0x4, R10 ;  /* 0x0000000400147825 */ /* 0x000fc800078e020a */
[C---:B-1----:R-:W-:Y:S02]  /*0340*/  IMAD.WIDE R28, R0.reuse, 0x4, R20 ;  /* 0x00000004001c7825 */ /* 0x042fe400078e0214 */
[----:B------:R-:W4:Y:S02]  /*0350*/  LDG.E R20, desc[UR4][R20.64] ;  /* 0x0000000414147981 */ /* 0x000f24000c1e1900 */
[----:B------:R-:W-:-:S04]  /*0360*/  IMAD.WIDE R26, R0, 0x4, R28 ;  /* 0x00000004001a7825 */ /* 0x000fc800078e021c */
        /* <DEDUP_REMOVED lines=16> */
[----:B----4-:R-:W-:-:S05]  /*0470*/  IMAD.WIDE R10, R9, 0x4, R18 ;  /* 0x00000004090a7825 */ /* 0x010fca00078e0212 */
[----:B------:R0:W4:Y:S01]  /*0480*/  LDG.E R9, desc[UR4][R10.64] ;  /* 0x000000040a097981 */ /* 0x000122000c1e1900 */
[----:B------:R-:W-:-:S04]  /*0490*/  IMAD.WIDE R24, R25, 0x4, R18 ;  /* 0x0000000419187825 */ /* 0x000fc800078e0212 */
[----:B0-----:R-:W-:-:S06]  /*04a0*/  IMAD.WIDE R10, R22, 0x4, R18 ;  /* 0x00000004160a7825 */ /* 0x001fcc00078e0212 */
[----:B------:R-:W4:Y:S01]  /*04b0*/  LDG.E R10, desc[UR4][R10.64] ;  /* 0x000000040a0a7981 */ /* 0x000f22000c1e1900 */
[----:B------:R-:W-:-:S06]  /*04c0*/  IMAD.WIDE R26, R27, 0x4, R18 ;  /* 0x000000041b1a7825 */ /* 0x000fcc00078e0212 */
[----:B------:R-:W4:Y:S04]  /*04d0*/  LDG.E R26, desc[UR4][R26.64] ;  /* 0x000000041a1a7981 */ /* 0x000f28000c1e1900 */
[----:B------:R0:W4:Y:S02]  /*04e0*/  LDG.E R11, desc[UR4][R24.64] ;  /* 0x00000004180b7981 */ /* 0x000124000c1e1900 */
        /* <DEDUP_REMOVED lines=16> */
[----:B------:R-:W-:-:S04]  /*05f0*/  IADD3 R4, PT, PT, R4, 0x10, RZ ;  /* 0x0000001004047810 */ /* 0x000fc80007ffe0ff */
[----:B------:R-:W-:Y:S02]  /*0600*/  ISETP.NE.AND P1, PT, R4, RZ, PT ;  /* 0x000000ff0400720c */ /* 0x000fe40003f25270 */
[----:B----4-:R-:W-:Y:S02]  /*0610*/  IADD3 R8, PT, PT, R10, R9, R8 ;  /* 0x000000090a087210 */ /* 0x010fe40007ffe008 */
[----:B------:R-:W-:Y:S02]  /*0620*/  LEA R7, R0, R7, 0x4 ;  /* 0x0000000700077211 */ /* 0x000fe400078e20ff */
[----:B------:R-:W-:-:S04]  /*0630*/  IADD3 R8, PT, PT, R24, R11, R8 ;  /* 0x0000000b18087210 */ /* 0x000fc80007ffe008 */
[----:B------:R-:W-:-:S04]  /*0640*/  IADD3 R8, PT, PT, R26, R25, R8 ;  /* 0x000000191a087210 */ /* 0x000fc80007ffe008 */
[----:B--2---:R-:W-:-:S04]  /*0650*/  IADD3 R8, PT, PT, R20, R27, R8 ;  /* 0x0000001b14087210 */ /* 0x004fc80007ffe008 */
[----:B---3--:R-:W-:-:S04]  /*0660*/  IADD3 R8, PT, PT, R17, R22, R8 ;  /* 0x0000001611087210 */ /* 0x008fc80007ffe008 */
[----:B------:R-:W-:Y:S01]  /*0670*/  IADD3 R23, PT, PT, R18, R15, R8 ;  /* 0x0000000f12177210 */ /* 0x000fe20007ffe008 */
[----:B------:R-:W-:Y:S06]  /*0680*/  @P1 BRA `(.L_x_70) ;  /* 0xfffffff800c81947 */ /* 0x000fec000383ffff */
.L_x_69:
[----:B------:R-:W-:Y:S05]  /*0690*/  BSYNC.RECONVERGENT B1 ;  /* 0x0000000000017941 */ /* 0x000fea0003800200 */
.L_x_68:
        /* <DEDUP_REMOVED lines=9> */
[----:B------:R-:W0:Y:S01]  /*0730*/  LDC.64 R4, c[0x0][0x390] ;  /* 0x0000e400ff047b82 */ /* 0x000e220000000a00 */
[C---:B------:R-:W-:Y:S02]  /*0740*/  IMAD.WIDE R8, R0.reuse, 0x4, R14 ;  /* 0x0000000400087825 */ /* 0x040fe400078e020e */
[----:B------:R-:W0:Y:S02]  /*0750*/  LDG.E R15, desc[UR4][R14.64] ;  /* 0x000000040e0f7981 */ /* 0x000e24000c1e1900 */
[C---:B------:R-:W-:Y:S02]  /*0760*/  IMAD.WIDE R10, R0.reuse, 0x4, R8 ;  /* 0x00000004000a7825 */ /* 0x040fe400078e0208 */
[----:B------:R-:W2:Y:S02]  /*0770*/  LDG.E R9, desc[UR4][R8.64] ;  /* 0x0000000408097981 */ /* 0x000ea4000c1e1900 */
[C---:B------:R-:W-:Y:S02]  /*0780*/  IMAD.WIDE R16, R0.reuse, 0x4, R10 ;  /* 0x0000000400107825 */ /* 0x040fe400078e020a */
[----:B------:R-:W3:Y:S02]  /*0790*/  LDG.E R11, desc[UR4][R10.64] ;  /* 0x000000040a0b7981 */ /* 0x000ee4000c1e1900 */
[----:B------:R-:W-:-:S02]  /*07a0*/  IMAD.WIDE R26, R0, 0x4, R16 ;  /* 0x00000004001a7825 */ /* 0x000fc400078e0210 */
[----:B------:R-:W4:Y:S02]  /*07b0*/  LDG.E R17, desc[UR4][R16.64] ;  /* 0x0000000410117981 */ /* 0x000f24000c1e1900 */
[C---:B------:R-:W-:Y:S02]  /*07c0*/  IMAD.WIDE R20, R0.reuse, 0x4, R26 ;  /* 0x0000000400147825 */ /* 0x040fe400078e021a */
[----:B------:R-:W4:Y:S02]  /*07d0*/  LDG.E R7, desc[UR4][R26.64] ;  /* 0x000000041a077981 */ /* 0x000f24000c1e1900 */
[C---:B------:R-:W-:Y:S02]  /*07e0*/  IMAD.WIDE R24, R0.reuse, 0x4, R20 ;  /* 0x0000000400187825 */ /* 0x040fe400078e0214 */
[----:B------:R-:W4:Y:S02]  /*07f0*/  LDG.E R21, desc[UR4][R20.64] ;  /* 0x0000000414157981 */ /* 0x000f24000c1e1900 */
[----:B------:R-:W-:-:S02]  /*0800*/  IMAD.WIDE R18, R0, 0x4, R24 ;  /* 0x0000000400127825 */ /* 0x000fc400078e0218 */
[----:B------:R-:W4:Y:S04]  /*0810*/  LDG.E R25, desc[UR4][R24.64] ;  /* 0x0000000418197981 */ /* 0x000f28000c1e1900 */
[----:B------:R-:W4:Y:S01]  /*0820*/  LDG.E R19, desc[UR4][R18.64] ;  /* 0x0000000412137981 */ /* 0x000f22000c1e1900 */
[----:B0-----:R-:W-:-:S04]  /*0830*/  IMAD.WIDE R14, R15, 0x4, R4 ;  /* 0x000000040f0e7825 */ /* 0x001fc800078e0204 */
[--C-:B--2---:R-:W-:Y:S02]  /*0840*/  IMAD.WIDE R8, R9, 0x4, R4.reuse ;  /* 0x0000000409087825 */ /* 0x104fe400078e0204 */
[----:B------:R-:W2:Y:S02]  /*0850*/  LDG.E R14, desc[UR4][R14.64] ;  /* 0x000000040e0e7981 */ /* 0x000ea4000c1e1900 */
[--C-:B---3--:R-:W-:Y:S02]  /*0860*/  IMAD.WIDE R10, R11, 0x4, R4.reuse ;  /* 0x000000040b0a7825 */ /* 0x108fe400078e0204 */
[----:B------:R-:W2:Y:S02]  /*0870*/  LDG.E R8, desc[UR4][R8.64] ;  /* 0x0000000408087981 */ /* 0x000ea4000c1e1900 */
[--C-:B----4-:R-:W-:Y:S02]  /*0880*/  IMAD.WIDE R16, R17, 0x4, R4.reuse ;  /* 0x0000000411107825 */ /* 0x110fe400078e0204 */
[----:B------:R-:W3:Y:S02]  /*0890*/  LDG.E R10, desc[UR4][R10.64] ;  /* 0x000000040a0a7981 */ /* 0x000ee4000c1e1900 */
[----:B------:R-:W-:-:S02]  /*08a0*/  IMAD.WIDE R26, R7, 0x4, R4 ;  /* 0x00000004071a7825 */ /* 0x000fc400078e0204 */
[----:B------:R-:W3:Y:S04]  /*08b0*/  LDG.E R16, desc[UR4][R16.64] ;  /* 0x0000000410107981 */ /* 0x000ee8000c1e1900 */
[----:B------:R-:W4:Y:S01]  /*08c0*/  LDG.E R26, desc[UR4][R26.64] ;  /* 0x000000041a1a7981 */ /* 0x000f22000c1e1900 */
[----:B------:R-:W-:-:S04]  /*08d0*/  IMAD.WIDE R20, R21, 0x4, R4 ;  /* 0x0000000415147825 */ /* 0x000fc800078e0204 */
[--C-:B------:R-:W-:Y:S02]  /*08e0*/  IMAD.WIDE R24, R25, 0x4, R4.reuse ;  /* 0x0000000419187825 */ /* 0x100fe400078e0204 */
[----:B------:R-:W4:Y:S02]  /*08f0*/  LDG.E R20, desc[UR4][R20.64] ;  /* 0x0000000414147981 */ /* 0x000f24000c1e1900 */
[----:B------:R-:W-:Y:S02]  /*0900*/  IMAD.WIDE R4, R19, 0x4, R4 ;  /* 0x0000000413047825 */ /* 0x000fe400078e0204 */
[----:B------:R-:W4:Y:S04]  /*0910*/  LDG.E R24, desc[UR4][R24.64] ;  /* 0x0000000418187981 */ /* 0x000f28000c1e1900 */
[----:B------:R-:W4:Y:S01]  /*0920*/  LDG.E R4, desc[UR4][R4.64] ;  /* 0x0000000404047981 */ /* 0x000f22000c1e1900 */
[----:B------:R-:W-:-:S02]  /*0930*/  IADD3 R6, PT, PT, R6, 0x8, RZ ;  /* 0x0000000806067810 */ /* 0x000fc40007ffe0ff */
[----:B--2--5:R-:W-:-:S04]  /*0940*/  IADD3 R23, PT, PT, R8, R14, R23 ;  /* 0x0000000e08177210 */ /* 0x024fc80007ffe017 */
[----:B---3--:R-:W-:-:S04]  /*0950*/  IADD3 R23, PT, PT, R16, R10, R23 ;  /* 0x0000000a10177210 */ /* 0x008fc80007ffe017 */
[----:B----4-:R-:W-:-:S04]  /*0960*/  IADD3 R23, PT, PT, R20, R26, R23 ;  /* 0x0000001a14177210 */ /* 0x010fc80007ffe017 */
[----:B------:R-:W-:-:S07]  /*0970*/  IADD3 R23, PT, PT, R4, R24, R23 ;  /* 0x0000001804177210 */ /* 0x000fce0007ffe017 */
.L_x_72:
[----:B------:R-:W-:Y:S05]  /*0980*/  BSYNC.RECONVERGENT B1 ;  /* 0x0000000000017941 */ /* 0x000fea0003800200 */
.L_x_71:
        /* <DEDUP_REMOVED lines=28> */
.L_x_74:
[----:B------:R-:W-:Y:S05]  /*0b50*/  BSYNC.RECONVERGENT B1 ;  /* 0x0000000000017941 */ /* 0x000fea0003800200 */
.L_x_73:
[----:B------:R-:W-:Y:S05]  /*0b60*/  @!P1 BRA `(.L_x_67) ;  /* 0x0000000000349947 */ /* 0x000fea0003800000 */
[----:B------:R-:W0:Y:S01]  /*0b70*/  LDC.64 R10, c[0x0][0x390] ;  /* 0x0000e400ff0a7b82 */ /* 0x000e220000000a00 */
[----:B------:R-:W-:Y:S01]  /*0b80*/  IMAD R15, R6, R0, R3 ;  /* 0x00000000060f7224 */ /* 0x000fe200078e0203 */
[----:B------:R-:W-:-:S06]  /*0b90*/  IADD3 R2, PT, PT, -R2, RZ, RZ ;  /* 0x000000ff02027210 */ /* 0x000fcc0007ffe1ff */
[----:B------:R-:W1:Y:S02]  /*0ba0*/  LDC.64 R8, c[0x0][0x398] ;  /* 0x0000e600ff087b82 */ /* 0x000e640000000a00 */
.L_x_75:
[----:B-1----:R-:W-:-:S06]  /*0bb0*/  IMAD.WIDE R4, R15, 0x4, R8 ;  /* 0x000000040f047825 */ /* 0x002fcc00078e0208 */
[----:B------:R-:W0:Y:S01]  /*0bc0*/  LDG.E R5, desc[UR4][R4.64] ;  /* 0x0000000404057981 */ /* 0x000e22000c1e1900 */
[----:B------:R-:W-:-:S04]  /*0bd0*/  IADD3 R2, PT, PT, R2, 0x1, RZ ;  /* 0x0000000102027810 */ /* 0x000fc80007ffe0ff */
[----:B------:R-:W-:Y:S01]  /*0be0*/  ISETP.NE.AND P0, PT, R2, RZ, PT ;  /* 0x000000ff0200720c */ /* 0x000fe20003f05270 */
[----:B0-----:R-:W-:-:S06]  /*0bf0*/  IMAD.WIDE R6, R5, 0x4, R10 ;  /* 0x0000000405067825 */ /* 0x001fcc00078e020a */
[----:B------:R-:W2:Y:S01]  /*0c00*/  LDG.E R6, desc[UR4][R6.64] ;  /* 0x0000000406067981 */ /* 0x000ea2000c1e1900 */
[----:B------:R-:W-:Y:S02]  /*0c10*/  IADD3 R15, PT, PT, R15, R0, RZ ;  /* 0x000000000f0f7210 */ /* 0x000fe40007ffe0ff */
[----:B--2--5:R-:W-:-:S03]  /*0c20*/  IADD3 R23, PT, PT, R6, R23, RZ ;  /* 0x0000001706177210 */ /* 0x024fc60007ffe0ff */
[----:B------:R-:W-:Y:S05]  /*0c30*/  @P0 BRA `(.L_x_75) ;  /* 0xfffffffc00dc0947 */ /* 0x000fea000383ffff */
.L_x_67:
[----:B------:R-:W-:Y:S05]  /*0c40*/  BSYNC.RECONVERGENT B0 ;  /* 0x0000000000007941 */ /* 0x000fea0003800200 */
.L_x_66:
[----:B------:R-:W0:Y:S02]  /*0c50*/  LDC.64 R4, c[0x0][0x3a8] ;  /* 0x0000ea00ff047b82 */ /* 0x000e240000000a00 */
[----:B0-----:R-:W-:-:S05]  /*0c60*/  IMAD.WIDE R4, R3, 0x4, R4 ;  /* 0x0000000403047825 */ /* 0x001fca00078e0204 */
[----:B-----5:R0:W-:Y:S04]  /*0c70*/  STG.E desc[UR4][R4.64], R23 ;  /* 0x0000001704007986 */ /* 0x0201e8000c101904 */
[----:B------:R-:W2:Y:S01]  /*0c80*/  LDG.E R2, desc[UR4][R12.64] ;  /* 0x000000040c027981 */ /* 0x000ea2000c1e1900 */
[----:B------:R-:W-:Y:S01]  /*0c90*/  BSSY.RECONVERGENT B0, `(.L_x_76) ;  /* 0x0000017000007945 */ /* 0x000fe20003800200 */
[----:B--2---:R-:W-:-:S13]  /*0ca0*/  ISETP.GE.AND P0, PT, R2, 0x1, PT ;  /* 0x000000010200780c */ /* 0x004fda0003f06270 */
[----:B0-----:R-:W-:Y:S05]  /*0cb0*/  @!P0 BRA `(.L_x_77) ;  /* 0x0000000000508947 */ /* 0x001fea0003800000 */
[----:B------:R-:W0:Y:S01]  /*0cc0*/  LDC.64 R6, c[0x0][0x390] ;  /* 0x0000e400ff067b82 */ /* 0x000e220000000a00 */
[----:B------:R-:W-:Y:S01]  /*0cd0*/  BSSY.RECONVERGENT B1, `(.L_x_78) ;  /* 0x0000011000017945 */ /* 0x000fe20003800200 */
[----:B------:R-:W-:Y:S02]  /*0ce0*/  MOV R2, RZ ;  /* 0x000000ff00027202 */ /* 0x000fe40000000f00 */
[----:B------:R-:W-:-:S04]  /*0cf0*/  MOV R21, R3 ;  /* 0x0000000300157202 */ /* 0x000fc80000000f00 */
[----:B------:R-:W1:Y:S08]  /*0d00*/  LDC.64 R8, c[0x0][0x398] ;  /* 0x0000e600ff087b82 */ /* 0x000e700000000a00 */
[----:B------:R-:W2:Y:S02]  /*0d10*/  LDC.64 R10, c[0x0][0x3b0] ;  /* 0x0000ec00ff0a7b82 */ /* 0x000ea40000000a00 */
.L_x_79:
[----:B-1----:R-:W-:-:S06]  /*0d20*/  IMAD.WIDE R14, R21, 0x4, R8 ;  /* 0x00000004150e7825 */ /* 0x002fcc00078e0208 */
[----:B------:R-:W0:Y:S02]  /*0d30*/  LDG.E R15, desc[UR4][R14.64] ;  /* 0x000000040e0f7981 */ /* 0x000e24000c1e1900 */
[----:B0-----:R-:W-:-:S06]  /*0d40*/  IMAD.WIDE R16, R15, 0x4, R6 ;  /* 0x000000040f107825 */ /* 0x001fcc00078e0206 */
[----:B------:R-:W3:Y:S01]  /*0d50*/  LDG.E R16, desc[UR4][R16.64] ;  /* 0x0000000410107981 */ /* 0x000ee2000c1e1900 */
[----:B--2---:R-:W-:Y:S01]  /*0d60*/  IMAD.WIDE R18, R21, 0x4, R10 ;  /* 0x0000000415127825 */ /* 0x004fe200078e020a */
[----:B---3--:R-:W-:-:S05]  /*0d70*/  IADD3 R25, PT, PT, R23, -R16, RZ ;  /* 0x8000001017197210 */ /* 0x008fca0007ffe0ff */
[----:B------:R3:W-:Y:S04]  /*0d80*/  STG.E desc[UR4][R18.64], R25 ;  /* 0x0000001912007986 */ /* 0x0007e8000c101904 */
[----:B------:R-:W2:Y:S01]  /*0d90*/  LDG.E R27, desc[UR4][R12.64] ;  /* 0x000000040c1b7981 */ /* 0x000ea2000c1e1900 */
[----:B------:R-:W-:Y:S02]  /*0da0*/  IADD3 R2, PT, PT, R2, 0x1, RZ ;  /* 0x0000000102027810 */ /* 0x000fe40007ffe0ff */
[----:B------:R-:W-:Y:S02]  /*0db0*/  IADD3 R21, PT, PT, R21, R0, RZ ;  /* 0x0000000015157210 */ /* 0x000fe40007ffe0ff */
[----:B--2---:R-:W-:-:S13]  /*0dc0*/  ISETP.GE.AND P0, PT, R2, R27, PT ;  /* 0x0000001b0200720c */ /* 0x004fda0003f06270 */
[----:B---3--:R-:W-:Y:S05]  /*0dd0*/  @!P0 BRA `(.L_x_79) ;  /* 0xfffffffc00d08947 */ /* 0x008fea000383ffff */
[----:B------:R-:W-:Y:S05]  /*0de0*/  BSYNC.RECONVERGENT B1 ;  /* 0x0000000000017941 */ /* 0x000fea0003800200 */
.L_x_78:
[----:B------:R0:W5:Y:S02]  /*0df0*/  LDG.E R23, desc[UR4][R4.64] ;  /* 0x0000000404177981 */ /* 0x000164000c1e1900 */
.L_x_77:
[----:B------:R-:W-:Y:S05]  /*0e00*/  BSYNC.RECONVERGENT B0 ;  /* 0x0000000000007941 */ /* 0x000fea0003800200 */
.L_x_76:
[----:B------:R-:W1:Y:S01]  /*0e10*/  LDCU.64 UR6, c[0x0][0x3b8] ;  /* 0x00007700ff0677ac */ /* 0x000e620008000a00 */
[----:B-----5:R-:W-:Y:S02]  /*0e20*/  SHF.R.U32.HI R23, RZ, 0x1f, R23 ;  /* 0x0000001fff177819 */ /* 0x020fe40000011617 */
[----:B-1----:R-:W-:-:S04]  /*0e30*/  IADD3 R2, P0, PT, R3, UR6, RZ ;  /* 0x0000000603027c10 */ /* 0x002fc8000ff1e0ff */
[----:B------:R-:W-:-:S05]  /*0e40*/  LEA.HI.X.SX32 R3, R3, UR7, 0x1, P0 ;  /* 0x0000000703037c11 */ /* 0x000fca00080f0eff */
[----:B------:R-:W-:Y:S01]  /*0e50*/  STG.E.U8 desc[UR4][R2.64], R23 ;  /* 0x0000001702007986 */ /* 0x000fe2000c101104 */
[----:B------:R-:W-:Y:S05]  /*0e60*/  EXIT ;  /* 0x000000000000794d */ /* 0x000fea0003800000 */
.L_x_80:
        /* <DEDUP_REMOVED lines=9> */
.L_x_96:


//--------------------- .text._Z21syndrome_check_kernelPKiS0_iS0_Pi --------------------------
	.section	.text._Z21syndrome_check_kernelPKiS0_iS0_Pi,"ax",@progbits
	.align	128
        .global         _Z21syndrome_check_kernelPKiS0_iS0_Pi
        .type           _Z21syndrome_check_kernelPKiS0_iS0_Pi,@function
        .size           _Z21syndrome_check_kernelPKiS0_iS0_Pi,(.L_x_97 - _Z21syndrome_check_kernelPKiS0_iS0_Pi)
        .other          _Z21syndrome_check_kernelPKiS0_iS0_Pi,@"STO_CUDA_ENTRY STV_DEFAULT"
_Z21syndrome_check_kernelPKiS0_iS0_Pi:
.text._Z21syndrome_check_kernelPKiS0_iS0_Pi:
        /* <DEDUP_REMOVED lines=8> */
[C---:B------:R-:W-:Y:S01]  /*0080*/  ISETP.NE.AND P0, PT, R3.reuse, RZ, PT ;  /* 0x000000ff0300720c */ /* 0x040fe20003f05270 */
[----:B------:R-:W0:Y:S01]  /*0090*/  LDCU.64 UR4, c[0x0][0x358] ;  /* 0x00006b00ff0477ac */ /* 0x000e220008000a00 */
[----:B------:R-:W1:Y:S11]  /*00a0*/  LDC.64 R6, c[0x0][0x388] ;  /* 0x0000e200ff067b82 */ /* 0x000e760000000a00 */
[----:B------:R-:W0:Y:S01]  /*00b0*/  @!P0 LDC.64 R4, c[0x0][0x3a0] ;  /* 0x0000e800ff048b82 */ /* 0x000e220000000a00 */
[----:B-1----:R-:W-:Y:S01]  /*00c0*/  IMAD.WIDE R6, R3, 0x4, R6 ;  /* 0x0000000403067825 */ /* 0x002fe200078e0206 */
[----:B0-----:R0:W-:Y:S06]  /*00d0*/  @!P0 STG.E desc[UR4][R4.64], RZ ;  /* 0x000000ff04008986 */ /* 0x0011ec000c101904 */
        /* <DEDUP_REMOVED lines=13> */
.L_x_83:
[----:B------:R-:W0:Y:S02]  /*01b0*/  LDC.64 R8, c[0x0][0x398] ;  /* 0x0000e600ff087b82 */ /* 0x000e240000000a00 */
[----:B0-----:R-:W-:-:S04]  /*01c0*/  IMAD.WIDE R8, R3, 0x4, R8 ;  /* 0x0000000403087825 */ /* 0x001fc800078e0208 */
[C---:B------:R-:W-:Y:S02]  /*01d0*/  IMAD.WIDE R14, R0.reuse, 0x4, R8 ;  /* 0x00000004000e7825 */ /* 0x040fe400078e0208 */
[----:B------:R-:W2:Y:S02]  /*01e0*/  LDG.E R9, desc[UR4][R8.64] ;  /* 0x0000000408097981 */ /* 0x000ea4000c1e1900 */
[C---:B------:R-:W-:Y:S02]  /*01f0*/  IMAD.WIDE R16, R0.reuse, 0x4, R14 ;  /* 0x0000000400107825 */ /* 0x040fe400078e020e */
[----:B------:R0:W3:Y:S04]  /*0200*/  LDG.E R10, desc[UR4][R14.64] ;  /* 0x000000040e0a7981 */ /* 0x0000e8000c1e1900 */
[----:B------:R-:W4:Y:S01]  /*0210*/  LDG.E R11, desc[UR4][R16.64] ;  /* 0x00000004100b7981 */ /* 0x000f22000c1e1900 */
[----:B------:R-:W-:-:S05]  /*0220*/  IMAD.WIDE R20, R0, 0x4, R16 ;  /* 0x0000000400147825 */ /* 0x000fca00078e0210 */
[----:B------:R1:W5:Y:S01]  /*0230*/  LDG.E R12, desc[UR4][R20.64] ;  /* 0x00000004140c7981 */ /* 0x000362000c1e1900 */
[----:B0-----:R-:W-:-:S05]  /*0240*/  IMAD.WIDE R14, R0, 0x4, R20 ;  /* 0x00000004000e7825 */ /* 0x001fca00078e0214 */
[----:B------:R0:W5:Y:S01]  /*0250*/  LDG.E R13, desc[UR4][R14.64] ;  /* 0x000000040e0d7981 */ /* 0x000162000c1e1900 */
[----:B------:R-:W-:-:S04]  /*0260*/  IMAD.WIDE R22, R0, 0x4, R14 ;  /* 0x0000000400167825 */ /* 0x000fc800078e020e */
[C---:B------:R-:W-:Y:S02]  /*0270*/  IMAD.WIDE R24, R0.reuse, 0x4, R22 ;  /* 0x0000000400187825 */ /* 0x040fe400078e0216 */
[----:B------:R-:W5:Y:S02]  /*0280*/  LDG.E R22, desc[UR4][R22.64] ;  /* 0x0000000416167981 */ /* 0x000f64000c1e1900 */
[C---:B------:R-:W-:Y:S02]  /*0290*/  IMAD.WIDE R18, R0.reuse, 0x4, R24 ;  /* 0x0000000400127825 */ /* 0x040fe400078e0218 */
[----:B------:R-:W5:Y:S02]  /*02a0*/  LDG.E R25, desc[UR4][R24.64] ;  /* 0x0000000418197981 */ /* 0x000f64000c1e1900 */
[C---:B------:R-:W-:Y:S02]  /*02b0*/  IMAD.WIDE R28, R0.reuse, 0x4, R18 ;  /* 0x00000004001c7825 */ /* 0x040fe400078e0212 */
[----:B------:R-:W5:Y:S02]  /*02c0*/  LDG.E R18, desc[UR4][R18.64] ;  /* 0x0000000412127981 */ /* 0x000f64000c1e1900 */
[----:B------:R-:W-:-:S04]  /*02d0*/  IMAD.WIDE R26, R0, 0x4, R28 ;  /* 0x00000004001a7825 */ /* 0x000fc800078e021c */
[C---:B-1----:R-:W-:Y:S01]  /*02e0*/  IMAD.WIDE R20, R0.reuse, 0x4, R26 ;  /* 0x0000000400147825 */ /* 0x042fe200078e021a */
[----:B------:R1:W5:Y:S04]  /*02f0*/  LDG.E R19, desc[UR4][R28.64] ;  /* 0x000000041c137981 */ /* 0x000368000c1e1900 */
[----:B------:R-:W5:Y:S01]  /*0300*/  LDG.E R27, desc[UR4][R26.64] ;  /* 0x000000041a1b7981 */ /* 0x000f62000c1e1900 */
[----:B------:R-:W-:-:S03]  /*0310*/  IMAD.WIDE R16, R0, 0x4, R20 ;  /* 0x0000000400107825 */ /* 0x000fc600078e0214 */
[----:B------:R-:W5:Y:S01]  /*0320*/  LDG.E R20, desc[UR4][R20.64] ;  /* 0x0000000414147981 */ /* 0x000f62000c1e1900 */
[----:B0-----:R-:W-:-:S03]  /*0330*/  IMAD.WIDE R14, R0, 0x4, R16 ;  /* 0x00000004000e7825 */ /* 0x001fc600078e0210 */
[----:B------:R-:W5:Y:S01]  /*0340*/  LDG.E R16, desc[UR4][R16.64] ;  /* 0x0000000410107981 */ /* 0x000f62000c1e1900 */
[----:B-1----:R-:W-:-:S03]  /*0350*/  IMAD.WIDE R28, R0, 0x4, R14 ;  /* 0x00000004001c7825 */ /* 0x002fc600078e020e */
[----:B------:R0:W5:Y:S04]  /*0360*/  LDG.E R21, desc[UR4][R14.64] ;  /* 0x000000040e157981 */ /* 0x000168000c1e1900 */
[----:B------:R1:W5:Y:S01]  /*0370*/  LDG.E R23, desc[UR4][R28.64] ;  /* 0x000000041c177981 */ /* 0x000362000c1e1900 */
[----:B0-----:R-:W-:-:S05]  /*0380*/  IMAD.WIDE R14, R0, 0x4, R28 ;  /* 0x00000004000e7825 */ /* 0x001fca00078e021c */
[----:B------:R0:W5:Y:S01]  /*0390*/  LDG.E R17, desc[UR4][R14.64] ;  /* 0x000000040e117981 */ /* 0x000162000c1e1900 */
[----:B-1----:R-:W-:-:S06]  /*03a0*/  IMAD.WIDE R28, R0, 0x4, R14 ;  /* 0x00000004001c7825 */ /* 0x002fcc00078e020e */
[----:B------:R-:W5:Y:S01]  /*03b0*/  LDG.E R29, desc[UR4][R28.64] ;  /* 0x000000041c1d7981 */ /* 0x000f62000c1e1900 */
[----:B0-----:R-:W2:Y:S02]  /*03c0*/  LDC.64 R14, c[0x0][0x380] ;  /* 0x0000e000ff0e7b82 */ /* 0x001ea40000000a00 */
[----:B--2---:R-:W-:-:S05]  /*03d0*/  IMAD.WIDE R8, R9, 0x4, R14 ;  /* 0x0000000409087825 */ /* 0x004fca00078e020e */
[----:B------:R3:W2:Y:S02]  /*03e0*/  LDG.E R7, desc[UR4][R8.64] ;  /* 0x0000000408077981 */ /* 0x0006a4000c1e1900 */
[----:B---3--:R-:W-:-:S04]  /*03f0*/  IMAD.WIDE R8, R10, 0x4, R14 ;  /* 0x000000040a087825 */ /* 0x008fc800078e020e */
[--C-:B----4-:R-:W-:Y:S02]  /*0400*/  IMAD.WIDE R10, R11, 0x4, R14.reuse ;  /* 0x000000040b0a7825 */ /* 0x110fe400078e020e */
[----:B------:R-:W3:Y:S04]  /*0410*/  LDG.E R8, desc[UR4][R8.64] ;  /* 0x0000000408087981 */ /* 0x000ee8000c1e1900 */
[----:B------:R5:W4:Y:S02]  /*0420*/  LDG.E R9, desc[UR4][R10.64] ;  /* 0x000000040a097981 */ /* 0x000b24000c1e1900 */
[----:B-----5:R-:W-:-:S04]  /*0430*/  IMAD.WIDE R10, R12, 0x4, R14 ;  /* 0x000000040c0a7825 */ /* 0x020fc800078e020e */
[--C-:B------:R-:W-:Y:S02]  /*0440*/  IMAD.WIDE R12, R13, 0x4, R14.reuse ;  /* 0x000000040d0c7825 */ /* 0x100fe400078e020e */
[----:B------:R-:W5:Y:S02]  /*0450*/  LDG.E R10, desc[UR4][R10.64] ;  /* 0x000000040a0a7981 */ /* 0x000f64000c1e1900 */
[--C-:B------:R-:W-:Y:S02]  /*0460*/  IMAD.WIDE R24, R25, 0x4, R14.reuse ;  /* 0x0000000419187825 */ /* 0x100fe400078e020e */
[----:B------:R0:W5:Y:S02]  /*0470*/  LDG.E R11, desc[UR4][R12.64] ;  /* 0x000000040c0b7981 */ /* 0x000164000c1e1900 */
[----:B0-----:R-:W-:-:S06]  /*0480*/  IMAD.WIDE R12, R22, 0x4, R14 ;  /* 0x00000004160c7825 */ /* 0x001fcc00078e020e */
[----:B------:R-:W5:Y:S01]  /*0490*/  LDG.E R12, desc[UR4][R12.64] ;  /* 0x000000040c0c7981 */ /* 0x000f62000c1e1900 */
[----:B------:R-:W-:-:S06]  /*04a0*/  IMAD.WIDE R26, R27, 0x4, R14 ;  /* 0x000000041b1a7825 */ /* 0x000fcc00078e020e */
[----:B------:R-:W5:Y:S04]  /*04b0*/  LDG.E R26, desc[UR4][R26.64] ;  /* 0x000000041a1a7981 */ /* 0x000f68000c1e1900 */
[----:B------:R0:W5:Y:S02]  /*04c0*/  LDG.E R13, desc[UR4][R24.64] ;  /* 0x00000004180d7981 */ /* 0x000164000c1e1900 */
[----:B0-----:R-:W-:-:S04]  /*04d0*/  IMAD.WIDE R24, R18, 0x4, R14 ;  /* 0x0000000412187825 */ /* 0x001fc800078e020e */
[--C-:B------:R-:W-:Y:S02]  /*04e0*/  IMAD.WIDE R18, R19, 0x4, R14.reuse ;  /* 0x0000000413127825 */ /* 0x100fe400078e020e */
[----:B------:R-:W5:Y:S04]  /*04f0*/  LDG.E R24, desc[UR4][R24.64] ;  /* 0x0000000418187981 */ /* 0x000f68000c1e1900 */
[----:B------:R0:W5:Y:S02]  /*0500*/  LDG.E R25, desc[UR4][R18.64] ;  /* 0x0000000412197981 */ /* 0x000164000c1e1900 */
[----:B0-----:R-:W-:-:S05]  /*0510*/  IMAD.WIDE R18, R20, 0x4, R14 ;  /* 0x0000000414127825 */ /* 0x001fca00078e020e */
[----:B------:R0:W5:Y:S01]  /*0520*/  LDG.E R27, desc[UR4][R18.64] ;  /* 0x00000004121b7981 */ /* 0x000162000c1e1900 */
[----:B------:R-:W-:-:S04]  /*0530*/  IMAD.WIDE R20, R21, 0x4, R14 ;  /* 0x0000000415147825 */ /* 0x000fc800078e020e */
[--C-:B------:R-:W-:Y:S02]  /*0540*/  IMAD.WIDE R22, R23, 0x4, R14.reuse ;  /* 0x0000000417167825 */ /* 0x100fe400078e020e */
[----:B------:R-:W5:Y:S02]  /*0550*/  LDG.E R20, desc[UR4][R20.64] ;  /* 0x0000000414147981 */ /* 0x000f64000c1e1900 */
[--C-:B0-----:R-:W-:Y:S02]  /*0560*/  IMAD.WIDE R18, R16, 0x4, R14.reuse ;  /* 0x0000000410127825 */ /* 0x101fe400078e020e */
[----:B------:R-:W5:Y:S04]  /*0570*/  LDG.E R22, desc[UR4][R22.64] ;  /* 0x0000000416167981 */ /* 0x000f68000c1e1900 */
[----:B------:R-:W5:Y:S01]  /*0580*/  LDG.E R18, desc[UR4][R18.64] ;  /* 0x0000000412127981 */ /* 0x000f62000c1e1900 */
[----:B------:R-:W-:-:S04]  /*0590*/  IMAD.WIDE R16, R17, 0x4, R14 ;  /* 0x0000000411107825 */ /* 0x000fc800078e020e */
[----:B------:R-:W-:Y:S02]  /*05a0*/  IMAD.WIDE R14, R29, 0x4, R14 ;  /* 0x000000041d0e7825 */ /* 0x000fe400078e020e */
[----:B------:R-:W5:Y:S04]  /*05b0*/  LDG.E R16, desc[UR4][R16.64] ;  /* 0x0000000410107981 */ /* 0x000f68000c1e1900 */
        /* <DEDUP_REMOVED lines=21> */
.L_x_82:
[----:B------:R-:W-:Y:S05]  /*0710*/  BSYNC.RECONVERGENT B0 ;  /* 0x0000000000007941 */ /* 0x000fea0003800200 */
.L_x_81:
        /* <DEDUP_REMOVED lines=9> */
[----:B------:R0:W2:Y:S01]  /*07b0*/  LDG.E R21, desc[UR4][R4.64] ;  /* 0x0000000404157981 */ /* 0x0000a2000c1e1900 */
[----:B------:R-:W-:-:S04]  /*07c0*/  IMAD.WIDE R8, R0, 0x4, R4 ;  /* 0x0000000400087825 */ /* 0x000fc800078e0204 */
[C---:B------:R-:W-:Y:S02]  /*07d0*/  IMAD.WIDE R10, R0.reuse, 0x4, R8 ;  /* 0x00000004000a7825 */ /* 0x040fe400078e0208 */
[----:B------:R-:W3:Y:S01]  /*07e0*/  LDG.E R9, desc[UR4][R8.64] ;  /* 0x0000000408097981 */ /* 0x000ee2000c1e1900 */
[----:B0-----:R-:W2:Y:S01]  /*07f0*/  LDC.64 R4, c[0x0][0x380] ;  /* 0x0000e000ff047b82 */ /* 0x001ea20000000a00 */
[C---:B------:R-:W-:Y:S02]  /*0800*/  IMAD.WIDE R12, R0.reuse, 0x4, R10 ;  /* 0x00000004000c7825 */ /* 0x040fe400078e020a */
[----:B------:R-:W4:Y:S02]  /*0810*/  LDG.E R11, desc[UR4][R10.64] ;  /* 0x000000040a0b7981 */ /* 0x000f24000c1e1900 */
[C---:B------:R-:W-:Y:S02]  /*0820*/  IMAD.WIDE R14, R0.reuse, 0x4, R12 ;  /* 0x00000004000e7825 */ /* 0x040fe400078e020c */
[----:B------:R-:W5:Y:S02]  /*0830*/  LDG.E R13, desc[UR4][R12.64] ;  /* 0x000000040c0d7981 */ /* 0x000f64000c1e1900 */
[----:B------:R-:W-:-:S02]  /*0840*/  IMAD.WIDE R16, R0, 0x4, R14 ;  /* 0x0000000400107825 */ /* 0x000fc400078e020e */
[----:B------:R-:W5:Y:S02]  /*0850*/  LDG.E R15, desc[UR4][R14.64] ;  /* 0x000000040e0f7981 */ /* 0x000f64000c1e1900 */
[C---:B------:R-:W-:Y:S02]  /*0860*/  IMAD.WIDE R22, R0.reuse, 0x4, R16 ;  /* 0x0000000400167825 */ /* 0x040fe400078e0210 */
[----:B------:R-:W5:Y:S02]  /*0870*/  LDG.E R17, desc[UR4][R16.64] ;  /* 0x0000000410117981 */ /* 0x000f64000c1e1900 */
[----:B------:R-:W-:Y:S02]  /*0880*/  IMAD.WIDE R24, R0, 0x4, R22 ;  /* 0x0000000400187825 */ /* 0x000fe400078e0216 */
[----:B------:R-:W5:Y:S04]  /*0890*/  LDG.E R19, desc[UR4][R22.64] ;  /* 0x0000000416137981 */ /* 0x000f68000c1e1900 */
[----:B------:R-:W5:Y:S01]  /*08a0*/  LDG.E R7, desc[UR4][R24.64] ;  /* 0x0000000418077981 */ /* 0x000f62000c1e1900 */
[----:B--2---:R-:W-:-:S06]  /*08b0*/  IMAD.WIDE R20, R21, 0x4, R4 ;  /* 0x0000000415147825 */ /* 0x004fcc00078e0204 */
[----:B------:R-:W2:Y:S01]  /*08c0*/  LDG.E R21, desc[UR4][R20.64] ;  /* 0x0000000414157981 */ /* 0x000ea2000c1e1900 */
[----:B---3--:R-:W-:-:S04]  /*08d0*/  IMAD.WIDE R8, R9, 0x4, R4 ;  /* 0x0000000409087825 */ /* 0x008fc800078e0204 */
[--C-:B----4-:R-:W-:Y:S02]  /*08e0*/  IMAD.WIDE R10, R11, 0x4, R4.reuse ;  /* 0x000000040b0a7825 */ /* 0x110fe400078e0204 */
[----:B------:R-:W3:Y:S02]  /*08f0*/  LDG.E R8, desc[UR4][R8.64] ;  /* 0x0000000408087981 */ /* 0x000ee4000c1e1900 */
[--C-:B-----5:R-:W-:Y:S02]  /*0900*/  IMAD.WIDE R12, R13, 0x4, R4.reuse ;  /* 0x000000040d0c7825 */ /* 0x120fe400078e0204 */
[----:B------:R-:W4:Y:S02]  /*0910*/  LDG.E R10, desc[UR4][R10.64] ;  /* 0x000000040a0a7981 */ /* 0x000f24000c1e1900 */
[--C-:B------:R-:W-:Y:S02]  /*0920*/  IMAD.WIDE R14, R15, 0x4, R4.reuse ;  /* 0x000000040f0e7825 */ /* 0x100fe400078e0204 */
[----:B------:R-:W5:Y:S02]  /*0930*/  LDG.E R13, desc[UR4][R12.64] ;  /* 0x000000040c0d7981 */ /* 0x000f64000c1e1900 */
[----:B------:R-:W-:-:S02]  /*0940*/  IMAD.WIDE R16, R17, 0x4, R4 ;  /* 0x0000000411107825 */ /* 0x000fc400078e0204 */
[----:B------:R-:W5:Y:S02]  /*0950*/  LDG.E R15, desc[UR4][R14.64] ;  /* 0x000000040e0f7981 */ /* 0x000f64000c1e1900 */
[--C-:B------:R-:W-:Y:S02]  /*0960*/  IMAD.WIDE R22, R19, 0x4, R4.reuse ;  /* 0x0000000413167825 */ /* 0x100fe400078e0204 */
[----:B------:R-:W5:Y:S02]  /*0970*/  LDG.E R17, desc[UR4][R16.64] ;  /* 0x0000000410117981 */ /* 0x000f64000c1e1900 */
[----:B------:R-:W-:Y:S02]  /*0980*/  IMAD.WIDE R4, R7, 0x4, R4 ;  /* 0x0000000407047825 */ /* 0x000fe400078e0204 */
[----:B------:R-:W5:Y:S04]  /*0990*/  LDG.E R23, desc[UR4][R22.64] ;  /* 0x0000000416177981 */ /* 0x000f68000c1e1900 */
[----:B------:R-:W5:Y:S01]  /*09a0*/  LDG.E R5, desc[UR4][R4.64] ;  /* 0x0000000404057981 */ /* 0x000f62000c1e1900 */
[----:B------:R-:W-:-:S02]  /*09b0*/  LEA R3, R0, R3, 0x3 ;  /* 0x0000000300037211 */ /* 0x000fc400078e18ff */
        /* <DEDUP_REMOVED lines=8> */
.L_x_87:
[----:B------:R-:W-:Y:S05]  /*0a40*/  BSYNC.RECONVERGENT B1 ;  /* 0x0000000000017941 */ /* 0x000fea0003800200 */
.L_x_86:
[----:B------:R-:W-:Y:S05]  /*0a50*/  @!P1 BRA `(.L_x_85) ;  /* 0x0000000000a89947 */ /* 0x000fea0003800000 */
[----:B------:R-:W-:Y:S01]  /*0a60*/  ISETP.GE.U32.AND P0, PT, R18, 0x4, PT ;  /* 0x000000041200780c */ /* 0x000fe20003f06070 */
[----:B------:R-:W-:Y:S01]  /*0a70*/  BSSY.RECONVERGENT B1, `(.L_x_88) ;  /* 0x000001b000017945 */ /* 0x000fe20003800200 */
[----:B------:R-:W-:-:S04]  /*0a80*/  LOP3.LUT R2, R2, 0x3, RZ, 0xc0, !PT ;  /* 0x0000000302027812 */ /* 0x000fc800078ec0ff */
[----:B------:R-:W-:-:S07]  /*0a90*/  ISETP.NE.AND P1, PT, R2, RZ, PT ;  /* 0x000000ff0200720c */ /* 0x000fce0003f25270 */
[----:B------:R-:W-:Y:S06]  /*0aa0*/  @!P0 BRA `(.L_x_89) ;  /* 0x00000000005c8947 */ /* 0x000fec0003800000 */
        /* <DEDUP_REMOVED lines=8> */
[----:B------:R-:W-:-:S06]  /*0b30*/  IMAD.WIDE R20, R0, 0x4, R16 ;  /* 0x0000000400147825 */ /* 0x000fcc00078e0210 */
[----:B------:R-:W4:Y:S01]  /*0b40*/  LDG.E R21, desc[UR4][R20.64] ;  /* 0x0000000414157981 */ /* 0x000f22000c1e1900 */
[----:B-1----:R-:W-:-:S04]  /*0b50*/  IMAD.WIDE R10, R11, 0x4, R8 ;  /* 0x000000040b0a7825 */ /* 0x002fc800078e0208 */
[--C-:B--2---:R-:W-:Y:S02]  /*0b60*/  IMAD.WIDE R14, R15, 0x4, R8.reuse ;  /* 0x000000040f0e7825 */ /* 0x104fe400078e0208 */
[----:B------:R-:W2:Y:S02]  /*0b70*/  LDG.E R11, desc[UR4][R10.64] ;  /* 0x000000040a0b7981 */ /* 0x000ea4000c1e1900 */
[--C-:B---3--:R-:W-:Y:S02]  /*0b80*/  IMAD.WIDE R18, R19, 0x4, R8.reuse ;  /* 0x0000000413127825 */ /* 0x108fe400078e0208 */
[----:B------:R-:W3:Y:S04]  /*0b90*/  LDG.E R15, desc[UR4][R14.64] ;  /* 0x000000040e0f7981 */ /* 0x000ee8000c1e1900 */
[----:B------:R-:W5:Y:S01]  /*0ba0*/  LDG.E R19, desc[UR4][R18.64] ;  /* 0x0000000412137981 */ /* 0x000f62000c1e1900 */
[----:B----4-:R-:W-:-:S06]  /*0bb0*/  IMAD.WIDE R8, R21, 0x4, R8 ;  /* 0x0000000415087825 */ /* 0x010fcc00078e0208 */
[----:B------:R-:W4:Y:S01]  /*0bc0*/  LDG.E R9, desc[UR4][R8.64] ;  /* 0x0000000408097981 */ /* 0x000f22000c1e1900 */
[----:B------:R-:W-:Y:S02]  /*0bd0*/  LEA R3, R0, R3, 0x2 ;  /* 0x0000000300037211 */ /* 0x000fe400078e10ff */
[----:B--2---:R-:W-:-:S04]  /*0be0*/  LEA.HI R6, R11, R6, RZ, 0x1 ;  /* 0x000000060b067211 */ /* 0x004fc800078f08ff */
[----:B---3--:R-:W-:-:S04]  /*0bf0*/  LEA.HI R6, R15, R6, RZ, 0x1 ;  /* 0x000000060f067211 */ /* 0x008fc800078f08ff */
[----:B-----5:R-:W-:-:S04]  /*0c00*/  LEA.HI R6, R19, R6, RZ, 0x1 ;  /* 0x0000000613067211 */ /* 0x020fc800078f08ff */
[----:B----4-:R-:W-:-:S07]  /*0c10*/  LEA.HI R6, R9, R6, RZ, 0x1 ;  /* 0x0000000609067211 */ /* 0x010fce00078f08ff */
.L_x_89:
[----:B------:R-:W-:Y:S05]  /*0c20*/  BSYNC.RECONVERGENT B1 ;  /* 0x0000000000017941 */ /* 0x000fea0003800200 */
.L_x_88:
[----:B------:R-:W-:Y:S05]  /*0c30*/  @!P1 BRA `(.L_x_85) ;  /* 0x0000000000309947 */ /* 0x000fea0003800000 */
[----:B------:R-:W0:Y:S01]  /*0c40*/  LDC.64 R8, c[0x0][0x398] ;  /* 0x0000e600ff087b82 */ /* 0x000e220000000a00 */
[----:B------:R-:W-:-:S07]  /*0c50*/  IADD3 R2, PT, PT, -R2, RZ, RZ ;  /* 0x000000ff02027210 */ /* 0x000fce0007ffe1ff */
[----:B------:R-:W1:Y:S02]  /*0c60*/  LDC.64 R12, c[0x0][0x380] ;  /* 0x0000e000ff0c7b82 */ /* 0x000e640000000a00 */
.L_x_90:
[----:B0-----:R-:W-:-:S05]  /*0c70*/  IMAD.WIDE R10, R3, 0x4, R8 ;  /* 0x00000004030a7825 */ /* 0x001fca00078e0208 */
[----:B------:R-:W1:Y:S01]  /*0c80*/  LDG.E R5, desc[UR4][R10.64] ;  /* 0x000000040a057981 */ /* 0x000e62000c1e1900 */
[----:B------:R-:W-:-:S04]  /*0c90*/  IADD3 R2, PT, PT, R2, 0x1, RZ ;  /* 0x0000000102027810 */ /* 0x000fc80007ffe0ff */
[----:B------:R-:W-:Y:S01]  /*0ca0*/  ISETP.NE.AND P0, PT, R2, RZ, PT ;  /* 0x000000ff0200720c */ /* 0x000fe20003f05270 */
[----:B-1----:R-:W-:-:S06]  /*0cb0*/  IMAD.WIDE R4, R5, 0x4, R12 ;  /* 0x0000000405047825 */ /* 0x002fcc00078e020c */
[----:B------:R-:W2:Y:S01]  /*0cc0*/  LDG.E R5, desc[UR4][R4.64] ;  /* 0x0000000404057981 */ /* 0x000ea2000c1e1900 */
[----:B------:R-:W-:Y:S02]  /*0cd0*/  IADD3 R3, PT, PT, R3, R0, RZ ;  /* 0x0000000003037210 */ /* 0x000fe40007ffe0ff */
[----:B--2---:R-:W-:-:S03]  /*0ce0*/  LEA.HI R6, R5, R6, RZ, 0x1 ;  /* 0x0000000605067211 */ /* 0x004fc600078f08ff */
[----:B------:R-:W-:Y:S05]  /*0cf0*/  @P0 BRA `(.L_x_90) ;  /* 0xfffffffc00dc0947 */ /* 0x000fea000383ffff */
.L_x_85:
[----:B------:R-:W-:Y:S05]  /*0d00*/  BSYNC.RECONVERGENT B0 ;  /* 0x0000000000007941 */ /* 0x000fea0003800200 */
.L_x_84:
        /* <DEDUP_REMOVED lines=11> */
.L_x_91:
        /* <DEDUP_REMOVED lines=12> */
.L_x_97:


//--------------------- .nv.shared.reserved.0     --------------------------
	.section	.nv.shared.reserved.0,"aw",@nobits
	.weak		__nv_reservedSMEM_offset_0_alias
	.size		__nv_reservedSMEM_offset_0_alias, 0, 64
	.other		__nv_reservedSMEM_offset_0_alias,@"STO_CUDA_RESERVED_SHARED STV_DEFAULT"
__nv_reservedSMEM_offset_0_alias:
	.zero		0
	.zero		64


//--------------------- .nv.constant0._Z33updateVariableNodeAndCheck_kerneliiPKiS0_S0_S0_S0_S0_PiS1_S1_ --------------------------
	.section	.nv.constant0._Z33updateVariableNodeAndCheck_kerneliiPKiS0_S0_S0_S0_S0_PiS1_S1_,"a",@progbits
	.sectionflags	@""
	.align	4
.nv.constant0._Z33updateVariableNodeAndCheck_kerneliiPKiS0_S0_S0_S0_S0_PiS1_S1_:
	.zero		976


//--------------------- .nv.constant0._Z20initializeMVC_kerneliPKiS0_Pi --------------------------
	.section	.nv.constant0._Z20initializeMVC_kerneliPKiS0_Pi,"a",@progbits
	.sectionflags	@""
	.align	4
.nv.constant0._Z20initializeMVC_kerneliPKiS0_Pi:
	.zero		928


//--------------------- .nv.constant0._Z28updateCheckNodeShared_kerneliiPKiS0_S0_sssPiS1_iiS1_ --------------------------
	.section	.nv.constant0._Z28updateCheckNodeShared_kerneliiPKiS0_S0_sssPiS1_iiS1_,"a",@progbits
	.sectionflags	@""
	.align	4
.nv.constant0._Z28updateCheckNodeShared_kerneliiPKiS0_S0_sssPiS1_iiS1_:
	.zero		968


//--------------------- .nv.constant0._Z22updateCheckNode_kerneliiPKiS0_S0_sssPiS1_iiS1_ --------------------------
	.section	.nv.constant0._Z22updateCheckNode_kerneliiPKiS0_S0_sssPiS1_iiS1_,"a",@progbits
	.sectionflags	@""
	.align	4
.nv.constant0._Z22updateCheckNode_kerneliiPKiS0_S0_sssPiS1_iiS1_:
	.zero		968


//--------------------- .nv.constant0._Z25updateVariableNode_kerneliiPKiS0_S0_S0_PiS1_Pc --------------------------
	.section	.nv.constant0._Z25updateVariableNode_kerneliiPKiS0_S0_S0_PiS1_Pc,"a",@progbits
	.sectionflags	@""
	.align	4
.nv.constant0._Z25updateVariableNode_kerneliiPKiS0_S0_S0_PiS1_Pc:
	.zero		960


//--------------------- .nv.constant0._Z21syndrome_check_kernelPKiS0_iS0_Pi --------------------------
	.section	.nv.constant0._Z21syndrome_check_kernelPKiS0_iS0_Pi,"a",@progbits
	.sectionflags	@""
	.align	4
.nv.constant0._Z21syndrome_check_kernelPKiS0_iS0_Pi:
	.zero		936


//--------------------- SYMBOLS --------------------------

	.type		.nv.reservedSmem.offset0,@object
	.size		.nv.reservedSmem.offset0,0x4
